	.target	sm_90a

	.elftype	@"ET_EXEC"


//--------------------- .note.nv.tkinfo           --------------------------
	.section	.note.nv.tkinfo,"",@"SHT_NOTE"
	.sectionflags	@"SHF_NOTE_NV_TKINFO"
	.tkinfo
        /*0018*/ 	.word	0x00000002
        /*0030*/ 	.string	""
        /*0030*/ 	.string	"ptxas"
        /*0030*/ 	.string	"Cuda compilation tools, release 13.0, V13.0.88"
        /*0030*/ 	.string	"Build cuda_13.0.r13.0/compiler.36424714_0"
        /*0030*/ 	.string	"-arch sm_90a -m 64 "



//--------------------- .note.nv.cuinfo           --------------------------
	.section	.note.nv.cuinfo,"",@"SHT_NOTE"
	.sectionflags	@"SHF_NOTE_NV_CUINFO"
        /*0018*/ 	.short	0x0002
        /*001a*/ 	.short	0x005a
        /*001c*/ 	.short	0x0082
	.zero		2


//--------------------- .nv.info                  --------------------------
	.section	.nv.info,"",@"SHT_CUDA_INFO"
	.align	4


	//----- nvinfo : EIATTR_REGCOUNT
	.align		4
        /*0000*/ 	.byte	0x04, 0x2f
        /*0002*/ 	.short	(.L_12 - .L_11)
	.align		4
.L_11:
        /*0004*/ 	.word	index@(_ZN7cutlass13device_kernelINS_4gemm6kernel13GemmUniversalIN4cute5tupleIJiiiiEEENS1_10collective13CollectiveMmaINS1_37MainloopSm90TmaGmmaWarpSpecializedFP8ILi37ENS5_IJNS4_1CILi4EEENSA_ILi2EEENSA_ILi1EEEEEENS1_35KernelTmaWarpSpecializedCooperativeEEENS5_IJNSA_ILi128EEENSA_ILi64EEENSA_ILi32EEEEEENS_12float_e4m3_tENS5_IJlSD_lEEESL_SM_NS4_8TiledMMAINS4_8MMA_AtomIJNS4_4SM904GMMA30MMA_64x64x32_F32E4M3E4M3_SS_TNILNSQ_7ScaleInE1ELSS_1EEEEEENS4_6LayoutINS5_IJSC_SD_SD_EEENS5_IJSD_NSA_ILi0EEESX_EEEEENS5_IJNS4_10UnderscoreES10_S10_EEEEENS4_23SM90_TMA_LOAD_MULTICASTENS4_14ComposedLayoutINS4_7SwizzleILi1ELi4ELi3EEENS4_18smem_ptr_flag_bitsILi8EEENSV_INS5_IJNSA_ILi8EEESJ_EEENS5_IJSJ_SD_EEEEEEEvNS4_8identityES13_S1D_vS1E_EENS_8epilogue10collective6detail29Sm90TmaWarpSpecializedAdapterINS1H_15DefaultEpilogueISL_SM_SM_NS1G_6thread17LinearCombinationISL_Li1EffLNS1L_9ScaleType4KindE0ELNS_15FloatRoundStyleE2ESL_EENS1_15EpilogueDefaultEEEEEvvEEEEvNT_6ParamsE)
        /*0008*/ 	.word	0x000000a8


	//----- nvinfo : EIATTR_FRAME_SIZE
	.align		4
.L_12:
        /*000c*/ 	.byte	0x04, 0x11
        /*000e*/ 	.short	(.L_14 - .L_13)
	.align		4
.L_13:
        /*0010*/ 	.word	index@(_ZN7cutlass13device_kernelINS_4gemm6kernel13GemmUniversalIN4cute5tupleIJiiiiEEENS1_10collective13CollectiveMmaINS1_37MainloopSm90TmaGmmaWarpSpecializedFP8ILi37ENS5_IJNS4_1CILi4EEENSA_ILi2EEENSA_ILi1EEEEEENS1_35KernelTmaWarpSpecializedCooperativeEEENS5_IJNSA_ILi128EEENSA_ILi64EEENSA_ILi32EEEEEENS_12float_e4m3_tENS5_IJlSD_lEEESL_SM_NS4_8TiledMMAINS4_8MMA_AtomIJNS4_4SM904GMMA30MMA_64x64x32_F32E4M3E4M3_SS_TNILNSQ_7ScaleInE1ELSS_1EEEEEENS4_6LayoutINS5_IJSC_SD_SD_EEENS5_IJSD_NSA_ILi0EEESX_EEEEENS5_IJNS4_10UnderscoreES10_S10_EEEEENS4_23SM90_TMA_LOAD_MULTICASTENS4_14ComposedLayoutINS4_7SwizzleILi1ELi4ELi3EEENS4_18smem_ptr_flag_bitsILi8EEENSV_INS5_IJNSA_ILi8EEESJ_EEENS5_IJSJ_SD_EEEEEEEvNS4_8identityES13_S1D_vS1E_EENS_8epilogue10collective6detail29Sm90TmaWarpSpecializedAdapterINS1H_15DefaultEpilogueISL_SM_SM_NS1G_6thread17LinearCombinationISL_Li1EffLNS1L_9ScaleType4KindE0ELNS_15FloatRoundStyleE2ESL_EENS1_15EpilogueDefaultEEEEEvvEEEEvNT_6ParamsE)
        /*0014*/ 	.word	0x00000000


	//----- nvinfo : EIATTR_MIN_STACK_SIZE
	.align		4
.L_14:
        /*0018*/ 	.byte	0x04, 0x12
        /*001a*/ 	.short	(.L_16 - .L_15)
	.align		4
.L_15:
        /*001c*/ 	.word	index@(_ZN7cutlass13device_kernelINS_4gemm6kernel13GemmUniversalIN4cute5tupleIJiiiiEEENS1_10collective13CollectiveMmaINS1_37MainloopSm90TmaGmmaWarpSpecializedFP8ILi37ENS5_IJNS4_1CILi4EEENSA_ILi2EEENSA_ILi1EEEEEENS1_35KernelTmaWarpSpecializedCooperativeEEENS5_IJNSA_ILi128EEENSA_ILi64EEENSA_ILi32EEEEEENS_12float_e4m3_tENS5_IJlSD_lEEESL_SM_NS4_8TiledMMAINS4_8MMA_AtomIJNS4_4SM904GMMA30MMA_64x64x32_F32E4M3E4M3_SS_TNILNSQ_7ScaleInE1ELSS_1EEEEEENS4_6LayoutINS5_IJSC_SD_SD_EEENS5_IJSD_NSA_ILi0EEESX_EEEEENS5_IJNS4_10UnderscoreES10_S10_EEEEENS4_23SM90_TMA_LOAD_MULTICASTENS4_14ComposedLayoutINS4_7SwizzleILi1ELi4ELi3EEENS4_18smem_ptr_flag_bitsILi8EEENSV_INS5_IJNSA_ILi8EEESJ_EEENS5_IJSJ_SD_EEEEEEEvNS4_8identityES13_S1D_vS1E_EENS_8epilogue10collective6detail29Sm90TmaWarpSpecializedAdapterINS1H_15DefaultEpilogueISL_SM_SM_NS1G_6thread17LinearCombinationISL_Li1EffLNS1L_9ScaleType4KindE0ELNS_15FloatRoundStyleE2ESL_EENS1_15EpilogueDefaultEEEEEvvEEEEvNT_6ParamsE)
        /*0020*/ 	.word	0x00000000
.L_16:


//--------------------- .nv.compat                --------------------------
	.section	.nv.compat,"",@"SHT_CUDA_COMPAT_INFO"
	.align	4
        /*0000*/ 	.byte	0x02, 0x09, 0x01, 0x00, 0x02, 0x02, 0x04, 0x00, 0x02, 0x05, 0x05, 0x00, 0x03, 0x07, 0x01, 0x01
        /*0010*/ 	.byte	0x02, 0x03, 0x01, 0x00, 0x02, 0x06, 0x01, 0x00, 0x04, 0x0b, 0x08, 0x00, 0x00, 0x00, 0x00, 0x00
        /*0020*/ 	.byte	0x00, 0x00, 0x00, 0x00


//--------------------- .nv.info._ZN7cutlass13device_kernelINS_4gemm6kernel13GemmUniversalIN4cute5tupleIJiiiiEEENS1_10collective13CollectiveMmaINS1_37MainloopSm90TmaGmmaWarpSpecializedFP8ILi37ENS5_IJNS4_1CILi4EEENSA_ILi2EEENSA_ILi1EEEEEENS1_35KernelTmaWarpSpecializedCooperativeEEENS5_IJNSA_ILi128EEENSA_ILi64EEENSA_ILi32EEEEEENS_12float_e4m3_tENS5_IJlSD_lEEESL_SM_NS4_8TiledMMAINS4_8MMA_AtomIJNS4_4SM904GMMA30MMA_64x64x32_F32E4M3E4M3_SS_TNILNSQ_7ScaleInE1ELSS_1EEEEEENS4_6LayoutINS5_IJSC_SD_SD_EEENS5_IJSD_NSA_ILi0EEESX_EEEEENS5_IJNS4_10UnderscoreES10_S10_EEEEENS4_23SM90_TMA_LOAD_MULTICASTENS4_14ComposedLayoutINS4_7SwizzleILi1ELi4ELi3EEENS4_18smem_ptr_flag_bitsILi8EEENSV_INS5_IJNSA_ILi8EEESJ_EEENS5_IJSJ_SD_EEEEEEEvNS4_8identityES13_S1D_vS1E_EENS_8epilogue10collective6detail29Sm90TmaWarpSpecializedAdapterINS1H_15DefaultEpilogueISL_SM_SM_NS1G_6thread17LinearCombinationISL_Li1EffLNS1L_9ScaleType4KindE0ELNS_15FloatRoundStyleE2ESL_EENS1_15EpilogueDefaultEEEEEvvEEEEvNT_6ParamsE --------------------------
	.section	.nv.info._ZN7cutlass13device_kernelINS_4gemm6kernel13GemmUniversalIN4cute5tupleIJiiiiEEENS1_10collective13CollectiveMmaINS1_37MainloopSm90TmaGmmaWarpSpecializedFP8ILi37ENS5_IJNS4_1CILi4EEENSA_ILi2EEENSA_ILi1EEEEEENS1_35KernelTmaWarpSpecializedCooperativeEEENS5_IJNSA_ILi128EEENSA_ILi64EEENSA_ILi32EEEEEENS_12float_e4m3_tENS5_IJlSD_lEEESL_SM_NS4_8TiledMMAINS4_8MMA_AtomIJNS4_4SM904GMMA30MMA_64x64x32_F32E4M3E4M3_SS_TNILNSQ_7ScaleInE1ELSS_1EEEEEENS4_6LayoutINS5_IJSC_SD_SD_EEENS5_IJSD_NSA_ILi0EEESX_EEEEENS5_IJNS4_10UnderscoreES10_S10_EEEEENS4_23SM90_TMA_LOAD_MULTICASTENS4_14ComposedLayoutINS4_7SwizzleILi1ELi4ELi3EEENS4_18smem_ptr_flag_bitsILi8EEENSV_INS5_IJNSA_ILi8EEESJ_EEENS5_IJSJ_SD_EEEEEEEvNS4_8identityES13_S1D_vS1E_EENS_8epilogue10collective6detail29Sm90TmaWarpSpecializedAdapterINS1H_15DefaultEpilogueISL_SM_SM_NS1G_6thread17LinearCombinationISL_Li1EffLNS1L_9ScaleType4KindE0ELNS_15FloatRoundStyleE2ESL_EENS1_15EpilogueDefaultEEEEEvvEEEEvNT_6ParamsE,"",@"SHT_CUDA_INFO"
	.sectionflags	@""
	.align	4


	//----- nvinfo : EIATTR_CUDA_API_VERSION
	.align		4
        /*0000*/ 	.byte	0x04, 0x37
        /*0002*/ 	.short	(.L_18 - .L_17)
.L_17:
        /*0004*/ 	.word	0x00000082


	//----- nvinfo : EIATTR_KPARAM_INFO
	.align		4
.L_18:
        /*0008*/ 	.byte	0x04, 0x17
        /*000a*/ 	.short	(.L_20 - .L_19)
.L_19:
        /*000c*/ 	.word	0x00000000
        /*0010*/ 	.short	0x0000
        /*0012*/ 	.short	0x0070
        /*0014*/ 	.byte	0x00, 0xf0, 0x01, 0x10


	//----- nvinfo : EIATTR_SPARSE_MMA_MASK
	.align		4
.L_20:
        /*0018*/ 	.byte	0x03, 0x50
        /*001a*/ 	.short	0x0000


	//----- nvinfo : EIATTR_MAXREG_COUNT
	.align		4
        /*001c*/ 	.byte	0x03, 0x1b
        /*001e*/ 	.short	0x00a8


	//----- nvinfo : EIATTR_NUM_BARRIERS
	.align		4
        /*0020*/ 	.byte	0x02, 0x4c
        /*0022*/ 	.byte	0x01
	.zero		1


	//----- nvinfo : EIATTR_MERCURY_ISA_VERSION
	.align		4
        /*0024*/ 	.byte	0x03, 0x5f
        /*0026*/ 	.short	0x0101


	//----- nvinfo : EIATTR_INT_WARP_WIDE_INSTR_OFFSETS
	.align		4
        /*0028*/ 	.byte	0x04, 0x31
        /*002a*/ 	.short	(.L_22 - .L_21)


	//   ....[0]....
.L_21:
        /*002c*/ 	.word	0x000008c0


	//   ....[1]....
        /*0030*/ 	.word	0x00000970


	//   ....[2]....
        /*0034*/ 	.word	0x00000ab0


	//----- nvinfo : EIATTR_COOP_GROUP_MASK_REGIDS
	.align		4
.L_22:
        /*0038*/ 	.byte	0x04, 0x29
        /*003a*/ 	.short	(.L_24 - .L_23)


	//   ....[0]....
.L_23:
        /*003c*/ 	.word	0xffffffff


	//   ....[1]....
        /*0040*/ 	.word	0xffffffff


	//   ....[2]....
        /*0044*/ 	.word	0xffffffff


	//   ....[3]....
        /*0048*/ 	.word	0xffffffff


	//   ....[4]....
        /*004c*/ 	.word	0xffffffff


	//   ....[5]....
        /*0050*/ 	.word	0xffffffff


	//----- nvinfo : EIATTR_COOP_GROUP_INSTR_OFFSETS
	.align		4
.L_24:
        /*0054*/ 	.byte	0x04, 0x28
        /*0056*/ 	.short	(.L_26 - .L_25)


	//   ....[0]....
.L_25:
        /*0058*/ 	.word	0x00000060


	//   ....[1]....
        /*005c*/ 	.word	0x00000070


	//   ....[2]....
        /*0060*/ 	.word	0x00000130


	//   ....[3]....
        /*0064*/ 	.word	0x00000720


	//   ....[4]....
        /*0068*/ 	.word	0x00000c60


	//   ....[5]....
        /*006c*/ 	.word	0x000016d0


	//----- nvinfo : EIATTR_REG_RECONFIG
	.align		4
.L_26:
        /*0070*/ 	.byte	0x01, 0x54
	.zero		2


	//----- nvinfo : EIATTR_MBARRIER_INSTR_OFFSETS
	.align		4
        /*0074*/ 	.byte	0x04, 0x39
        /*0076*/ 	.short	(.L_28 - .L_27)


	//   ....[0]....
.L_27:
        /*0078*/ 	.word	0x00000250
        /*007c*/ 	.word	0x000000ff
        /*0080*/ 	.word	0x00000000
        /*0084*/ 	.short	0x0100
        /*0086*/ 	.byte	0x08
	.zero		1


	//   ....[1]....
        /*0088*/ 	.word	0x00000260
        /*008c*/ 	.word	0x000000ff
        /*0090*/ 	.word	0x00000128
        /*0094*/ 	.short	0x0100
        /*0096*/ 	.byte	0x08
	.zero		1


	//   ....[2]....
        /*0098*/ 	.word	0x00000270
        /*009c*/ 	.word	0x000000ff
        /*00a0*/ 	.word	0x00000008
        /*00a4*/ 	.short	0x0100
        /*00a6*/ 	.byte	0x08
	.zero		1


	//   ....[3]....
        /*00a8*/ 	.word	0x00000280
        /*00ac*/ 	.word	0x000000ff
        /*00b0*/ 	.word	0x00000130
        /*00b4*/ 	.short	0x0100
        /*00b6*/ 	.byte	0x08
	.zero		1


	//   ....[4]....
        /*00b8*/ 	.word	0x00000290
        /*00bc*/ 	.word	0x000000ff
        /*00c0*/ 	.word	0x00000010
        /*00c4*/ 	.short	0x0100
        /*00c6*/ 	.byte	0x08
	.zero		1


	//   ....[5]....
        /*00c8*/ 	.word	0x000002a0
        /*00cc*/ 	.word	0x000000ff
        /*00d0*/ 	.word	0x00000138
        /*00d4*/ 	.short	0x0100
        /*00d6*/ 	.byte	0x08
	.zero		1


	//   ....[6]....
        /*00d8*/ 	.word	0x000002b0
        /*00dc*/ 	.word	0x000000ff
        /*00e0*/ 	.word	0x00000018
        /*00e4*/ 	.short	0x0100
        /*00e6*/ 	.byte	0x08
	.zero		1


	//   ....[7]....
        /*00e8*/ 	.word	0x000002c0
        /*00ec*/ 	.word	0x000000ff
        /*00f0*/ 	.word	0x00000140
        /*00f4*/ 	.short	0x0100
        /*00f6*/ 	.byte	0x08
	.zero		1


	//   ....[8]....
        /*00f8*/ 	.word	0x000002d0
        /*00fc*/ 	.word	0x000000ff
        /*0100*/ 	.word	0x00000020
        /*0104*/ 	.short	0x0100
        /*0106*/ 	.byte	0x08
	.zero		1


	//   ....[9]....
        /*0108*/ 	.word	0x000002e0
        /*010c*/ 	.word	0x000000ff
        /*0110*/ 	.word	0x00000148
        /*0114*/ 	.short	0x0100
        /*0116*/ 	.byte	0x08
	.zero		1


	//   ....[10]....
        /*0118*/ 	.word	0x000002f0
        /*011c*/ 	.word	0x000000ff
        /*0120*/ 	.word	0x00000028
        /*0124*/ 	.short	0x0100
        /*0126*/ 	.byte	0x08
	.zero		1


	//   ....[11]....
        /*0128*/ 	.word	0x00000300
        /*012c*/ 	.word	0x000000ff
        /*0130*/ 	.word	0x00000150
        /*0134*/ 	.short	0x0100
        /*0136*/ 	.byte	0x08
	.zero		1


	//   ....[12]....
        /*0138*/ 	.word	0x00000310
        /*013c*/ 	.word	0x000000ff
        /*0140*/ 	.word	0x00000030
        /*0144*/ 	.short	0x0100
        /*0146*/ 	.byte	0x08
	.zero		1


	//   ....[13]....
        /*0148*/ 	.word	0x00000320
        /*014c*/ 	.word	0x000000ff
        /*0150*/ 	.word	0x00000158
        /*0154*/ 	.short	0x0100
        /*0156*/ 	.byte	0x08
	.zero		1


	//   ....[14]....
        /*0158*/ 	.word	0x00000330
        /*015c*/ 	.word	0x000000ff
        /*0160*/ 	.word	0x00000038
        /*0164*/ 	.short	0x0100
        /*0166*/ 	.byte	0x08
	.zero		1


	//   ....[15]....
        /*0168*/ 	.word	0x00000340
        /*016c*/ 	.word	0x000000ff
        /*0170*/ 	.word	0x00000160
        /*0174*/ 	.short	0x0100
        /*0176*/ 	.byte	0x08
	.zero		1


	//   ....[16]....
        /*0178*/ 	.word	0x00000350
        /*017c*/ 	.word	0x000000ff
        /*0180*/ 	.word	0x00000040
        /*0184*/ 	.short	0x0100
        /*0186*/ 	.byte	0x08
	.zero		1


	//   ....[17]....
        /*0188*/ 	.word	0x00000360
        /*018c*/ 	.word	0x000000ff
        /*0190*/ 	.word	0x00000168
        /*0194*/ 	.short	0x0100
        /*0196*/ 	.byte	0x08
	.zero		1


	//   ....[18]....
        /*0198*/ 	.word	0x00000370
        /*019c*/ 	.word	0x000000ff
        /*01a0*/ 	.word	0x00000048
        /*01a4*/ 	.short	0x0100
        /*01a6*/ 	.byte	0x08
	.zero		1


	//   ....[19]....
        /*01a8*/ 	.word	0x00000380
        /*01ac*/ 	.word	0x000000ff
        /*01b0*/ 	.word	0x00000170
        /*01b4*/ 	.short	0x0100
        /*01b6*/ 	.byte	0x08
	.zero		1


	//   ....[20]....
        /*01b8*/ 	.word	0x00000390
        /*01bc*/ 	.word	0x000000ff
        /*01c0*/ 	.word	0x00000050
        /*01c4*/ 	.short	0x0100
        /*01c6*/ 	.byte	0x08
	.zero		1


	//   ....[21]....
        /*01c8*/ 	.word	0x000003a0
        /*01cc*/ 	.word	0x000000ff
        /*01d0*/ 	.word	0x00000178
        /*01d4*/ 	.short	0x0100
        /*01d6*/ 	.byte	0x08
	.zero		1


	//   ....[22]....
        /*01d8*/ 	.word	0x000003b0
        /*01dc*/ 	.word	0x000000ff
        /*01e0*/ 	.word	0x00000058
        /*01e4*/ 	.short	0x0100
        /*01e6*/ 	.byte	0x08
	.zero		1


	//   ....[23]....
        /*01e8*/ 	.word	0x000003c0
        /*01ec*/ 	.word	0x000000ff
        /*01f0*/ 	.word	0x00000180
        /*01f4*/ 	.short	0x0100
        /*01f6*/ 	.byte	0x08
	.zero		1


	//   ....[24]....
        /*01f8*/ 	.word	0x000003d0
        /*01fc*/ 	.word	0x000000ff
        /*0200*/ 	.word	0x00000060
        /*0204*/ 	.short	0x0100
        /*0206*/ 	.byte	0x08
	.zero		1


	//   ....[25]....
        /*0208*/ 	.word	0x000003e0
        /*020c*/ 	.word	0x000000ff
        /*0210*/ 	.word	0x00000188
        /*0214*/ 	.short	0x0100
        /*0216*/ 	.byte	0x08
	.zero		1


	//   ....[26]....
        /*0218*/ 	.word	0x000003f0
        /*021c*/ 	.word	0x000000ff
        /*0220*/ 	.word	0x00000068
        /*0224*/ 	.short	0x0100
        /*0226*/ 	.byte	0x08
	.zero		1


	//   ....[27]....
        /*0228*/ 	.word	0x00000400
        /*022c*/ 	.word	0x000000ff
        /*0230*/ 	.word	0x00000190
        /*0234*/ 	.short	0x0100
        /*0236*/ 	.byte	0x08
	.zero		1


	//   ....[28]....
        /*0238*/ 	.word	0x00000410
        /*023c*/ 	.word	0x000000ff
        /*0240*/ 	.word	0x00000070
        /*0244*/ 	.short	0x0100
        /*0246*/ 	.byte	0x08
	.zero		1


	//   ....[29]....
        /*0248*/ 	.word	0x00000420
        /*024c*/ 	.word	0x000000ff
        /*0250*/ 	.word	0x00000198
        /*0254*/ 	.short	0x0100
        /*0256*/ 	.byte	0x08
	.zero		1


	//   ....[30]....
        /*0258*/ 	.word	0x00000430
        /*025c*/ 	.word	0x000000ff
        /*0260*/ 	.word	0x00000078
        /*0264*/ 	.short	0x0100
        /*0266*/ 	.byte	0x08
	.zero		1


	//   ....[31]....
        /*0268*/ 	.word	0x00000440
        /*026c*/ 	.word	0x000000ff
        /*0270*/ 	.word	0x000001a0
        /*0274*/ 	.short	0x0100
        /*0276*/ 	.byte	0x08
	.zero		1


	//   ....[32]....
        /*0278*/ 	.word	0x00000450
        /*027c*/ 	.word	0x000000ff
        /*0280*/ 	.word	0x00000080
        /*0284*/ 	.short	0x0100
        /*0286*/ 	.byte	0x08
	.zero		1


	//   ....[33]....
        /*0288*/ 	.word	0x00000460
        /*028c*/ 	.word	0x000000ff
        /*0290*/ 	.word	0x000001a8
        /*0294*/ 	.short	0x0100
        /*0296*/ 	.byte	0x08
	.zero		1


	//   ....[34]....
        /*0298*/ 	.word	0x00000470
        /*029c*/ 	.word	0x000000ff
        /*02a0*/ 	.word	0x00000088
        /*02a4*/ 	.short	0x0100
        /*02a6*/ 	.byte	0x08
	.zero		1


	//   ....[35]....
        /*02a8*/ 	.word	0x00000480
        /*02ac*/ 	.word	0x000000ff
        /*02b0*/ 	.word	0x000001b0
        /*02b4*/ 	.short	0x0100
        /*02b6*/ 	.byte	0x08
	.zero		1


	//   ....[36]....
        /*02b8*/ 	.word	0x00000490
        /*02bc*/ 	.word	0x000000ff
        /*02c0*/ 	.word	0x00000090
        /*02c4*/ 	.short	0x0100
        /*02c6*/ 	.byte	0x08
	.zero		1


	//   ....[37]....
        /*02c8*/ 	.word	0x000004a0
        /*02cc*/ 	.word	0x000000ff
        /*02d0*/ 	.word	0x000001b8
        /*02d4*/ 	.short	0x0100
        /*02d6*/ 	.byte	0x08
	.zero		1


	//   ....[38]....
        /*02d8*/ 	.word	0x000004b0
        /*02dc*/ 	.word	0x000000ff
        /*02e0*/ 	.word	0x00000098
        /*02e4*/ 	.short	0x0100
        /*02e6*/ 	.byte	0x08
	.zero		1


	//   ....[39]....
        /*02e8*/ 	.word	0x000004c0
        /*02ec*/ 	.word	0x000000ff
        /*02f0*/ 	.word	0x000001c0
        /*02f4*/ 	.short	0x0100
        /*02f6*/ 	.byte	0x08
	.zero		1


	//   ....[40]....
        /*02f8*/ 	.word	0x000004d0
        /*02fc*/ 	.word	0x000000ff
        /*0300*/ 	.word	0x000000a0
        /*0304*/ 	.short	0x0100
        /*0306*/ 	.byte	0x08
	.zero		1


	//   ....[41]....
        /*0308*/ 	.word	0x000004e0
        /*030c*/ 	.word	0x000000ff
        /*0310*/ 	.word	0x000001c8
        /*0314*/ 	.short	0x0100
        /*0316*/ 	.byte	0x08
	.zero		1


	//   ....[42]....
        /*0318*/ 	.word	0x000004f0
        /*031c*/ 	.word	0x000000ff
        /*0320*/ 	.word	0x000000a8
        /*0324*/ 	.short	0x0100
        /*0326*/ 	.byte	0x08
	.zero		1


	//   ....[43]....
        /*0328*/ 	.word	0x00000500
        /*032c*/ 	.word	0x000000ff
        /*0330*/ 	.word	0x000001d0
        /*0334*/ 	.short	0x0100
        /*0336*/ 	.byte	0x08
	.zero		1


	//   ....[44]....
        /*0338*/ 	.word	0x00000510
        /*033c*/ 	.word	0x000000ff
        /*0340*/ 	.word	0x000000b0
        /*0344*/ 	.short	0x0100
        /*0346*/ 	.byte	0x08
	.zero		1


	//   ....[45]....
        /*0348*/ 	.word	0x00000520
        /*034c*/ 	.word	0x000000ff
        /*0350*/ 	.word	0x000001d8
        /*0354*/ 	.short	0x0100
        /*0356*/ 	.byte	0x08
	.zero		1


	//   ....[46]....
        /*0358*/ 	.word	0x00000530
        /*035c*/ 	.word	0x000000ff
        /*0360*/ 	.word	0x000000b8
        /*0364*/ 	.short	0x0100
        /*0366*/ 	.byte	0x08
	.zero		1


	//   ....[47]....
        /*0368*/ 	.word	0x00000540
        /*036c*/ 	.word	0x000000ff
        /*0370*/ 	.word	0x000001e0
        /*0374*/ 	.short	0x0100
        /*0376*/ 	.byte	0x08
	.zero		1


	//   ....[48]....
        /*0378*/ 	.word	0x00000550
        /*037c*/ 	.word	0x000000ff
        /*0380*/ 	.word	0x000000c0
        /*0384*/ 	.short	0x0100
        /*0386*/ 	.byte	0x08
	.zero		1


	//   ....[49]....
        /*0388*/ 	.word	0x00000560
        /*038c*/ 	.word	0x000000ff
        /*0390*/ 	.word	0x000001e8
        /*0394*/ 	.short	0x0100
        /*0396*/ 	.byte	0x08
	.zero		1


	//   ....[50]....
        /*0398*/ 	.word	0x00000570
        /*039c*/ 	.word	0x000000ff
        /*03a0*/ 	.word	0x000000c8
        /*03a4*/ 	.short	0x0100
        /*03a6*/ 	.byte	0x08
	.zero		1


	//   ....[51]....
        /*03a8*/ 	.word	0x00000580
        /*03ac*/ 	.word	0x000000ff
        /*03b0*/ 	.word	0x000001f0
        /*03b4*/ 	.short	0x0100
        /*03b6*/ 	.byte	0x08
	.zero		1


	//   ....[52]....
        /*03b8*/ 	.word	0x00000590
        /*03bc*/ 	.word	0x000000ff
        /*03c0*/ 	.word	0x000000d0
        /*03c4*/ 	.short	0x0100
        /*03c6*/ 	.byte	0x08
	.zero		1


	//   ....[53]....
        /*03c8*/ 	.word	0x000005a0
        /*03cc*/ 	.word	0x000000ff
        /*03d0*/ 	.word	0x000001f8
        /*03d4*/ 	.short	0x0100
        /*03d6*/ 	.byte	0x08
	.zero		1


	//   ....[54]....
        /*03d8*/ 	.word	0x000005b0
        /*03dc*/ 	.word	0x000000ff
        /*03e0*/ 	.word	0x000000d8
        /*03e4*/ 	.short	0x0100
        /*03e6*/ 	.byte	0x08
	.zero		1


	//   ....[55]....
        /*03e8*/ 	.word	0x000005c0
        /*03ec*/ 	.word	0x000000ff
        /*03f0*/ 	.word	0x00000200
        /*03f4*/ 	.short	0x0100
        /*03f6*/ 	.byte	0x08
	.zero		1


	//   ....[56]....
        /*03f8*/ 	.word	0x000005d0
        /*03fc*/ 	.word	0x000000ff
        /*0400*/ 	.word	0x000000e0
        /*0404*/ 	.short	0x0100
        /*0406*/ 	.byte	0x08
	.zero		1


	//   ....[57]....
        /*0408*/ 	.word	0x000005e0
        /*040c*/ 	.word	0x000000ff
        /*0410*/ 	.word	0x00000208
        /*0414*/ 	.short	0x0100
        /*0416*/ 	.byte	0x08
	.zero		1


	//   ....[58]....
        /*0418*/ 	.word	0x000005f0
        /*041c*/ 	.word	0x000000ff
        /*0420*/ 	.word	0x000000e8
        /*0424*/ 	.short	0x0100
        /*0426*/ 	.byte	0x08
	.zero		1


	//   ....[59]....
        /*0428*/ 	.word	0x00000600
        /*042c*/ 	.word	0x000000ff
        /*0430*/ 	.word	0x00000210
        /*0434*/ 	.short	0x0100
        /*0436*/ 	.byte	0x08
	.zero		1


	//   ....[60]....
        /*0438*/ 	.word	0x00000610
        /*043c*/ 	.word	0x000000ff
        /*0440*/ 	.word	0x000000f0
        /*0444*/ 	.short	0x0100
        /*0446*/ 	.byte	0x08
	.zero		1


	//   ....[61]....
        /*0448*/ 	.word	0x00000620
        /*044c*/ 	.word	0x000000ff
        /*0450*/ 	.word	0x00000218
        /*0454*/ 	.short	0x0100
        /*0456*/ 	.byte	0x08
	.zero		1


	//   ....[62]....
        /*0458*/ 	.word	0x00000630
        /*045c*/ 	.word	0x000000ff
        /*0460*/ 	.word	0x000000f8
        /*0464*/ 	.short	0x0100
        /*0466*/ 	.byte	0x08
	.zero		1


	//   ....[63]....
        /*0468*/ 	.word	0x00000640
        /*046c*/ 	.word	0x000000ff
        /*0470*/ 	.word	0x00000220
        /*0474*/ 	.short	0x0100
        /*0476*/ 	.byte	0x08
	.zero		1


	//   ....[64]....
        /*0478*/ 	.word	0x00000650
        /*047c*/ 	.word	0x000000ff
        /*0480*/ 	.word	0x00000100
        /*0484*/ 	.short	0x0100
        /*0486*/ 	.byte	0x08
	.zero		1


	//   ....[65]....
        /*0488*/ 	.word	0x00000660
        /*048c*/ 	.word	0x000000ff
        /*0490*/ 	.word	0x00000228
        /*0494*/ 	.short	0x0100
        /*0496*/ 	.byte	0x08
	.zero		1


	//   ....[66]....
        /*0498*/ 	.word	0x00000670
        /*049c*/ 	.word	0x000000ff
        /*04a0*/ 	.word	0x00000108
        /*04a4*/ 	.short	0x0100
        /*04a6*/ 	.byte	0x08
	.zero		1


	//   ....[67]....
        /*04a8*/ 	.word	0x00000680
        /*04ac*/ 	.word	0x000000ff
        /*04b0*/ 	.word	0x00000230
        /*04b4*/ 	.short	0x0100
        /*04b6*/ 	.byte	0x08
	.zero		1


	//   ....[68]....
        /*04b8*/ 	.word	0x00000690
        /*04bc*/ 	.word	0x000000ff
        /*04c0*/ 	.word	0x00000110
        /*04c4*/ 	.short	0x0100
        /*04c6*/ 	.byte	0x08
	.zero		1


	//   ....[69]....
        /*04c8*/ 	.word	0x000006a0
        /*04cc*/ 	.word	0x000000ff
        /*04d0*/ 	.word	0x00000238
        /*04d4*/ 	.short	0x0100
        /*04d6*/ 	.byte	0x08
	.zero		1


	//   ....[70]....
        /*04d8*/ 	.word	0x000006b0
        /*04dc*/ 	.word	0x000000ff
        /*04e0*/ 	.word	0x00000118
        /*04e4*/ 	.short	0x0100
        /*04e6*/ 	.byte	0x08
	.zero		1


	//   ....[71]....
        /*04e8*/ 	.word	0x000006c0
        /*04ec*/ 	.word	0x000000ff
        /*04f0*/ 	.word	0x00000240
        /*04f4*/ 	.short	0x0100
        /*04f6*/ 	.byte	0x08
	.zero		1


	//   ....[72]....
        /*04f8*/ 	.word	0x000006d0
        /*04fc*/ 	.word	0x000000ff
        /*0500*/ 	.word	0x00000120
        /*0504*/ 	.short	0x0100
        /*0506*/ 	.byte	0x08
	.zero		1


	//   ....[73]....
        /*0508*/ 	.word	0x000006e0
        /*050c*/ 	.word	0x000000ff
        /*0510*/ 	.word	0x00000248
        /*0514*/ 	.short	0x0100
        /*0516*/ 	.byte	0x08
	.zero		1


	//   ....[74]....
        /*0518*/ 	.word	0x00000b60
        /*051c*/ 	.word	0x000000ff
        /*0520*/ 	.word	0x00000260
        /*0524*/ 	.short	0x0100
        /*0526*/ 	.byte	0x06
	.zero		1


	//   ....[75]....
        /*0528*/ 	.word	0x00000bf0
        /*052c*/ 	.word	0x000000ff
        /*0530*/ 	.word	0x00000268
        /*0534*/ 	.short	0x0100
        /*0536*/ 	.byte	0x06
	.zero		1


	//   ....[76]....
        /*0538*/ 	.word	0x00001a10
        /*053c*/ 	.word	0x000000ff
        /*0540*/ 	.word	0x00000000
        /*0544*/ 	.short	0x010a
        /*0546*/ 	.byte	0x06
	.zero		1


	//   ....[77]....
        /*0548*/ 	.word	0x00001a50
        /*054c*/ 	.word	0x000000ff
        /*0550*/ 	.word	0x00000000
        /*0554*/ 	.short	0x010a
        /*0556*/ 	.byte	0x06
	.zero		1


	//   ....[78]....
        /*0558*/ 	.word	0x00002040
        /*055c*/ 	.word	0x000000ff
        /*0560*/ 	.word	0x00000000
        /*0564*/ 	.short	0x010a
        /*0566*/ 	.byte	0x0c
	.zero		1


	//   ....[79]....
        /*0568*/ 	.word	0x00002080
        /*056c*/ 	.word	0x000000ff
        /*0570*/ 	.word	0x00000000
        /*0574*/ 	.short	0x010a
        /*0576*/ 	.byte	0x0c
	.zero		1


	//   ....[80]....
        /*0578*/ 	.word	0x00002460
        /*057c*/ 	.word	0x0000000a
        /*0580*/ 	.word	0x00000000
        /*0584*/ 	.short	0x0101
        /*0586*/ 	.byte	0x3f
	.zero		1


	//   ....[81]....
        /*0588*/ 	.word	0x00002920
        /*058c*/ 	.word	0x00000008
        /*0590*/ 	.word	0x00000000
        /*0594*/ 	.short	0x0101
        /*0596*/ 	.byte	0x3f
	.zero		1


	//   ....[82]....
        /*0598*/ 	.word	0x00006320
        /*059c*/ 	.word	0x00000012
        /*05a0*/ 	.word	0x00000128
        /*05a4*/ 	.short	0x010a
        /*05a6*/ 	.byte	0x3f
	.zero		1


	//   ....[83]....
        /*05a8*/ 	.word	0x00006720
        /*05ac*/ 	.word	0x00000008
        /*05b0*/ 	.word	0x00000268
        /*05b4*/ 	.short	0x0101
        /*05b6*/ 	.byte	0x3f
	.zero		1


	//   ....[84]....
        /*05b8*/ 	.word	0x00006e00
        /*05bc*/ 	.word	0x00000007
        /*05c0*/ 	.word	0x00000000
        /*05c4*/ 	.short	0x010a
        /*05c6*/ 	.byte	0x3f
	.zero		1


	//   ....[85]....
        /*05c8*/ 	.word	0x00006e80
        /*05cc*/ 	.word	0x00000006
        /*05d0*/ 	.word	0x00000000
        /*05d4*/ 	.short	0x010a
        /*05d6*/ 	.byte	0x3f
	.zero		1


	//   ....[86]....
        /*05d8*/ 	.word	0x00006f10
        /*05dc*/ 	.word	0x00000007
        /*05e0*/ 	.word	0x00000000
        /*05e4*/ 	.short	0x010a
        /*05e6*/ 	.byte	0x3f
	.zero		1


	//   ....[87]....
        /*05e8*/ 	.word	0x00006fa0
        /*05ec*/ 	.word	0x00000006
        /*05f0*/ 	.word	0x00000000
        /*05f4*/ 	.short	0x010a
        /*05f6*/ 	.byte	0x3f
	.zero		1


	//   ....[88]....
        /*05f8*/ 	.word	0x00007030
        /*05fc*/ 	.word	0x00000007
        /*0600*/ 	.word	0x00000000
        /*0604*/ 	.short	0x010a
        /*0606*/ 	.byte	0x3f
	.zero		1


	//   ....[89]....
        /*0608*/ 	.word	0x000070c0
        /*060c*/ 	.word	0x00000006
        /*0610*/ 	.word	0x00000000
        /*0614*/ 	.short	0x010a
        /*0616*/ 	.byte	0x3f
	.zero		1


	//   ....[90]....
        /*0618*/ 	.word	0x00007150
        /*061c*/ 	.word	0x00000007
        /*0620*/ 	.word	0x00000000
        /*0624*/ 	.short	0x010a
        /*0626*/ 	.byte	0x3f
	.zero		1


	//   ....[91]....
        /*0628*/ 	.word	0x000071e0
        /*062c*/ 	.word	0x00000006
        /*0630*/ 	.word	0x00000000
        /*0634*/ 	.short	0x010a
        /*0636*/ 	.byte	0x3f
	.zero		1


	//   ....[92]....
        /*0638*/ 	.word	0x00007270
        /*063c*/ 	.word	0x00000007
        /*0640*/ 	.word	0x00000000
        /*0644*/ 	.short	0x010a
        /*0646*/ 	.byte	0x3f
	.zero		1


	//   ....[93]....
        /*0648*/ 	.word	0x00007300
        /*064c*/ 	.word	0x00000006
        /*0650*/ 	.word	0x00000000
        /*0654*/ 	.short	0x010a
        /*0656*/ 	.byte	0x3f
	.zero		1


	//   ....[94]....
        /*0658*/ 	.word	0x00007390
        /*065c*/ 	.word	0x00000007
        /*0660*/ 	.word	0x00000000
        /*0664*/ 	.short	0x010a
        /*0666*/ 	.byte	0x3f
	.zero		1


	//   ....[95]....
        /*0668*/ 	.word	0x00007420
        /*066c*/ 	.word	0x00000006
        /*0670*/ 	.word	0x00000000
        /*0674*/ 	.short	0x010a
        /*0676*/ 	.byte	0x3f
	.zero		1


	//   ....[96]....
        /*0678*/ 	.word	0x000074b0
        /*067c*/ 	.word	0x00000007
        /*0680*/ 	.word	0x00000000
        /*0684*/ 	.short	0x010a
        /*0686*/ 	.byte	0x3f
	.zero		1


	//   ....[97]....
        /*0688*/ 	.word	0x00007540
        /*068c*/ 	.word	0x00000006
        /*0690*/ 	.word	0x00000000
        /*0694*/ 	.short	0x010a
        /*0696*/ 	.byte	0x3f
	.zero		1


	//   ....[98]....
        /*0698*/ 	.word	0x000075d0
        /*069c*/ 	.word	0x00000007
        /*06a0*/ 	.word	0x00000000
        /*06a4*/ 	.short	0x010a
        /*06a6*/ 	.byte	0x3f
	.zero		1


	//   ....[99]....
        /*06a8*/ 	.word	0x00007660
        /*06ac*/ 	.word	0x00000006
        /*06b0*/ 	.word	0x00000000
        /*06b4*/ 	.short	0x010a
        /*06b6*/ 	.byte	0x3f
	.zero		1


	//   ....[100]....
        /*06b8*/ 	.word	0x000076f0
        /*06bc*/ 	.word	0x00000007
        /*06c0*/ 	.word	0x00000000
        /*06c4*/ 	.short	0x010a
        /*06c6*/ 	.byte	0x3f
	.zero		1


	//   ....[101]....
        /*06c8*/ 	.word	0x00007780
        /*06cc*/ 	.word	0x00000006
        /*06d0*/ 	.word	0x00000000
        /*06d4*/ 	.short	0x010a
        /*06d6*/ 	.byte	0x3f
	.zero		1


	//   ....[102]....
        /*06d8*/ 	.word	0x00007810
        /*06dc*/ 	.word	0x00000007
        /*06e0*/ 	.word	0x00000000
        /*06e4*/ 	.short	0x010a
        /*06e6*/ 	.byte	0x3f
	.zero		1


	//   ....[103]....
        /*06e8*/ 	.word	0x000078a0
        /*06ec*/ 	.word	0x00000006
        /*06f0*/ 	.word	0x00000000
        /*06f4*/ 	.short	0x010a
        /*06f6*/ 	.byte	0x3f
	.zero		1


	//   ....[104]....
        /*06f8*/ 	.word	0x00007930
        /*06fc*/ 	.word	0x00000007
        /*0700*/ 	.word	0x00000000
        /*0704*/ 	.short	0x010a
        /*0706*/ 	.byte	0x3f
	.zero		1


	//   ....[105]....
        /*0708*/ 	.word	0x000079c0
        /*070c*/ 	.word	0x00000006
        /*0710*/ 	.word	0x00000000
        /*0714*/ 	.short	0x010a
        /*0716*/ 	.byte	0x3f
	.zero		1


	//   ....[106]....
        /*0718*/ 	.word	0x00007a50
        /*071c*/ 	.word	0x00000007
        /*0720*/ 	.word	0x00000000
        /*0724*/ 	.short	0x010a
        /*0726*/ 	.byte	0x3f
	.zero		1


	//   ....[107]....
        /*0728*/ 	.word	0x00007ae0
        /*072c*/ 	.word	0x00000006
        /*0730*/ 	.word	0x00000000
        /*0734*/ 	.short	0x010a
        /*0736*/ 	.byte	0x3f
	.zero		1


	//   ....[108]....
        /*0738*/ 	.word	0x00007b70
        /*073c*/ 	.word	0x00000007
        /*0740*/ 	.word	0x00000000
        /*0744*/ 	.short	0x010a
        /*0746*/ 	.byte	0x3f
	.zero		1


	//   ....[109]....
        /*0748*/ 	.word	0x00007c00
        /*074c*/ 	.word	0x00000006
        /*0750*/ 	.word	0x00000000
        /*0754*/ 	.short	0x010a
        /*0756*/ 	.byte	0x3f
	.zero		1


	//   ....[110]....
        /*0758*/ 	.word	0x00007c90
        /*075c*/ 	.word	0x00000007
        /*0760*/ 	.word	0x00000000
        /*0764*/ 	.short	0x010a
        /*0766*/ 	.byte	0x3f
	.zero		1


	//   ....[111]....
        /*0768*/ 	.word	0x00007d20
        /*076c*/ 	.word	0x00000006
        /*0770*/ 	.word	0x00000000
        /*0774*/ 	.short	0x010a
        /*0776*/ 	.byte	0x3f
	.zero		1


	//   ....[112]....
        /*0778*/ 	.word	0x00007db0
        /*077c*/ 	.word	0x00000007
        /*0780*/ 	.word	0x00000000
        /*0784*/ 	.short	0x010a
        /*0786*/ 	.byte	0x3f
	.zero		1


	//   ....[113]....
        /*0788*/ 	.word	0x00007e40
        /*078c*/ 	.word	0x00000006
        /*0790*/ 	.word	0x00000000
        /*0794*/ 	.short	0x010a
        /*0796*/ 	.byte	0x3f
	.zero		1


	//   ....[114]....
        /*0798*/ 	.word	0x00007ed0
        /*079c*/ 	.word	0x00000007
        /*07a0*/ 	.word	0x00000000
        /*07a4*/ 	.short	0x010a
        /*07a6*/ 	.byte	0x3f
	.zero		1


	//   ....[115]....
        /*07a8*/ 	.word	0x00007f60
        /*07ac*/ 	.word	0x00000006
        /*07b0*/ 	.word	0x00000000
        /*07b4*/ 	.short	0x010a
        /*07b6*/ 	.byte	0x3f
	.zero		1


	//   ....[116]....
        /*07b8*/ 	.word	0x00007ff0
        /*07bc*/ 	.word	0x00000007
        /*07c0*/ 	.word	0x00000000
        /*07c4*/ 	.short	0x010a
        /*07c6*/ 	.byte	0x3f
	.zero		1


	//   ....[117]....
        /*07c8*/ 	.word	0x00008080
        /*07cc*/ 	.word	0x00000006
        /*07d0*/ 	.word	0x00000000
        /*07d4*/ 	.short	0x010a
        /*07d6*/ 	.byte	0x3f
	.zero		1


	//   ....[118]....
        /*07d8*/ 	.word	0x00008110
        /*07dc*/ 	.word	0x00000007
        /*07e0*/ 	.word	0x00000000
        /*07e4*/ 	.short	0x010a
        /*07e6*/ 	.byte	0x3f
	.zero		1


	//   ....[119]....
        /*07e8*/ 	.word	0x000081a0
        /*07ec*/ 	.word	0x00000006
        /*07f0*/ 	.word	0x00000000
        /*07f4*/ 	.short	0x010a
        /*07f6*/ 	.byte	0x3f
	.zero		1


	//   ....[120]....
        /*07f8*/ 	.word	0x00008230
        /*07fc*/ 	.word	0x00000005
        /*0800*/ 	.word	0x00000000
        /*0804*/ 	.short	0x010a
        /*0806*/ 	.byte	0x3f
	.zero		1


	//   ....[121]....
        /*0808*/ 	.word	0x000082a0
        /*080c*/ 	.word	0x00000009
        /*0810*/ 	.word	0x00000000
        /*0814*/ 	.short	0x010a
        /*0816*/ 	.byte	0x3f
	.zero		1


	//   ....[122]....
        /*0818*/ 	.word	0x00008300
        /*081c*/ 	.word	0x0000000b
        /*0820*/ 	.word	0x00000000
        /*0824*/ 	.short	0x010a
        /*0826*/ 	.byte	0x3f
	.zero		1


	//   ....[123]....
        /*0828*/ 	.word	0x000083d0
        /*082c*/ 	.word	0x00000012
        /*0830*/ 	.word	0x00000128
        /*0834*/ 	.short	0x010a
        /*0836*/ 	.byte	0x3f
	.zero		1


	//   ....[124]....
        /*0838*/ 	.word	0x000084a0
        /*083c*/ 	.word	0x00000007
        /*0840*/ 	.word	0x00000000
        /*0844*/ 	.short	0x010a
        /*0846*/ 	.byte	0x3f
	.zero		1


	//   ....[125]....
        /*0848*/ 	.word	0x000084f0
        /*084c*/ 	.word	0x00000006
        /*0850*/ 	.word	0x00000000
        /*0854*/ 	.short	0x010a
        /*0856*/ 	.byte	0x3f
	.zero		1


	//   ....[126]....
        /*0858*/ 	.word	0x00008540
        /*085c*/ 	.word	0x00000007
        /*0860*/ 	.word	0x00000000
        /*0864*/ 	.short	0x010a
        /*0866*/ 	.byte	0x3f
	.zero		1


	//   ....[127]....
        /*0868*/ 	.word	0x00008590
        /*086c*/ 	.word	0x00000006
        /*0870*/ 	.word	0x00000000
        /*0874*/ 	.short	0x010a
        /*0876*/ 	.byte	0x3f
	.zero		1


	//   ....[128]....
        /*0878*/ 	.word	0x000085e0
        /*087c*/ 	.word	0x00000007
        /*0880*/ 	.word	0x00000000
        /*0884*/ 	.short	0x010a
        /*0886*/ 	.byte	0x3f
	.zero		1


	//   ....[129]....
        /*0888*/ 	.word	0x00008630
        /*088c*/ 	.word	0x00000006
        /*0890*/ 	.word	0x00000000
        /*0894*/ 	.short	0x010a
        /*0896*/ 	.byte	0x3f
	.zero		1


	//   ....[130]....
        /*0898*/ 	.word	0x00008680
        /*089c*/ 	.word	0x00000007
        /*08a0*/ 	.word	0x00000000
        /*08a4*/ 	.short	0x010a
        /*08a6*/ 	.byte	0x3f
	.zero		1


	//   ....[131]....
        /*08a8*/ 	.word	0x000086d0
        /*08ac*/ 	.word	0x00000006
        /*08b0*/ 	.word	0x00000000
        /*08b4*/ 	.short	0x010a
        /*08b6*/ 	.byte	0x3f
	.zero		1


	//   ....[132]....
        /*08b8*/ 	.word	0x00008720
        /*08bc*/ 	.word	0x00000007
        /*08c0*/ 	.word	0x00000000
        /*08c4*/ 	.short	0x010a
        /*08c6*/ 	.byte	0x3f
	.zero		1


	//   ....[133]....
        /*08c8*/ 	.word	0x00008770
        /*08cc*/ 	.word	0x00000006
        /*08d0*/ 	.word	0x00000000
        /*08d4*/ 	.short	0x010a
        /*08d6*/ 	.byte	0x3f
	.zero		1


	//   ....[134]....
        /*08d8*/ 	.word	0x000087c0
        /*08dc*/ 	.word	0x00000007
        /*08e0*/ 	.word	0x00000000
        /*08e4*/ 	.short	0x010a
        /*08e6*/ 	.byte	0x3f
	.zero		1


	//   ....[135]....
        /*08e8*/ 	.word	0x00008810
        /*08ec*/ 	.word	0x00000006
        /*08f0*/ 	.word	0x00000000
        /*08f4*/ 	.short	0x010a
        /*08f6*/ 	.byte	0x3f
	.zero		1


	//   ....[136]....
        /*08f8*/ 	.word	0x00008860
        /*08fc*/ 	.word	0x00000007
        /*0900*/ 	.word	0x00000000
        /*0904*/ 	.short	0x010a
        /*0906*/ 	.byte	0x3f
	.zero		1


	//   ....[137]....
        /*0908*/ 	.word	0x000088b0
        /*090c*/ 	.word	0x00000006
        /*0910*/ 	.word	0x00000000
        /*0914*/ 	.short	0x010a
        /*0916*/ 	.byte	0x3f
	.zero		1


	//   ....[138]....
        /*0918*/ 	.word	0x00008900
        /*091c*/ 	.word	0x00000007
        /*0920*/ 	.word	0x00000000
        /*0924*/ 	.short	0x010a
        /*0926*/ 	.byte	0x3f
	.zero		1


	//   ....[139]....
        /*0928*/ 	.word	0x00008950
        /*092c*/ 	.word	0x00000006
        /*0930*/ 	.word	0x00000000
        /*0934*/ 	.short	0x010a
        /*0936*/ 	.byte	0x3f
	.zero		1


	//   ....[140]....
        /*0938*/ 	.word	0x000089a0
        /*093c*/ 	.word	0x00000007
        /*0940*/ 	.word	0x00000000
        /*0944*/ 	.short	0x010a
        /*0946*/ 	.byte	0x3f
	.zero		1


	//   ....[141]....
        /*0948*/ 	.word	0x000089f0
        /*094c*/ 	.word	0x00000006
        /*0950*/ 	.word	0x00000000
        /*0954*/ 	.short	0x010a
        /*0956*/ 	.byte	0x3f
	.zero		1


	//   ....[142]....
        /*0958*/ 	.word	0x00008a40
        /*095c*/ 	.word	0x00000007
        /*0960*/ 	.word	0x00000000
        /*0964*/ 	.short	0x010a
        /*0966*/ 	.byte	0x3f
	.zero		1


	//   ....[143]....
        /*0968*/ 	.word	0x00008a90
        /*096c*/ 	.word	0x00000006
        /*0970*/ 	.word	0x00000000
        /*0974*/ 	.short	0x010a
        /*0976*/ 	.byte	0x3f
	.zero		1


	//   ....[144]....
        /*0978*/ 	.word	0x00008ae0
        /*097c*/ 	.word	0x00000007
        /*0980*/ 	.word	0x00000000
        /*0984*/ 	.short	0x010a
        /*0986*/ 	.byte	0x3f
	.zero		1


	//   ....[145]....
        /*0988*/ 	.word	0x00008b30
        /*098c*/ 	.word	0x00000006
        /*0990*/ 	.word	0x00000000
        /*0994*/ 	.short	0x010a
        /*0996*/ 	.byte	0x3f
	.zero		1


	//   ....[146]....
        /*0998*/ 	.word	0x00008b80
        /*099c*/ 	.word	0x00000007
        /*09a0*/ 	.word	0x00000000
        /*09a4*/ 	.short	0x010a
        /*09a6*/ 	.byte	0x3f
	.zero		1


	//   ....[147]....
        /*09a8*/ 	.word	0x00008bd0
        /*09ac*/ 	.word	0x00000006
        /*09b0*/ 	.word	0x00000000
        /*09b4*/ 	.short	0x010a
        /*09b6*/ 	.byte	0x3f
	.zero		1


	//   ....[148]....
        /*09b8*/ 	.word	0x00008c20
        /*09bc*/ 	.word	0x00000007
        /*09c0*/ 	.word	0x00000000
        /*09c4*/ 	.short	0x010a
        /*09c6*/ 	.byte	0x3f
	.zero		1


	//   ....[149]....
        /*09c8*/ 	.word	0x00008c70
        /*09cc*/ 	.word	0x00000006
        /*09d0*/ 	.word	0x00000000
        /*09d4*/ 	.short	0x010a
        /*09d6*/ 	.byte	0x3f
	.zero		1


	//   ....[150]....
        /*09d8*/ 	.word	0x00008cc0
        /*09dc*/ 	.word	0x00000007
        /*09e0*/ 	.word	0x00000000
        /*09e4*/ 	.short	0x010a
        /*09e6*/ 	.byte	0x3f
	.zero		1


	//   ....[151]....
        /*09e8*/ 	.word	0x00008d10
        /*09ec*/ 	.word	0x00000006
        /*09f0*/ 	.word	0x00000000
        /*09f4*/ 	.short	0x010a
        /*09f6*/ 	.byte	0x3f
	.zero		1


	//   ....[152]....
        /*09f8*/ 	.word	0x00008d60
        /*09fc*/ 	.word	0x00000007
        /*0a00*/ 	.word	0x00000000
        /*0a04*/ 	.short	0x010a
        /*0a06*/ 	.byte	0x3f
	.zero		1


	//   ....[153]....
        /*0a08*/ 	.word	0x00008db0
        /*0a0c*/ 	.word	0x00000006
        /*0a10*/ 	.word	0x00000000
        /*0a14*/ 	.short	0x010a
        /*0a16*/ 	.byte	0x3f
	.zero		1


	//   ....[154]....
        /*0a18*/ 	.word	0x00008e00
        /*0a1c*/ 	.word	0x00000007
        /*0a20*/ 	.word	0x00000000
        /*0a24*/ 	.short	0x010a
        /*0a26*/ 	.byte	0x3f
	.zero		1


	//   ....[155]....
        /*0a28*/ 	.word	0x00008e50
        /*0a2c*/ 	.word	0x00000006
        /*0a30*/ 	.word	0x00000000
        /*0a34*/ 	.short	0x010a
        /*0a36*/ 	.byte	0x3f
	.zero		1


	//   ....[156]....
        /*0a38*/ 	.word	0x00008ea0
        /*0a3c*/ 	.word	0x00000007
        /*0a40*/ 	.word	0x00000000
        /*0a44*/ 	.short	0x010a
        /*0a46*/ 	.byte	0x3f
	.zero		1


	//   ....[157]....
        /*0a48*/ 	.word	0x00008ef0
        /*0a4c*/ 	.word	0x00000006
        /*0a50*/ 	.word	0x00000000
        /*0a54*/ 	.short	0x010a
        /*0a56*/ 	.byte	0x3f
	.zero		1


	//   ....[158]....
        /*0a58*/ 	.word	0x00008f40
        /*0a5c*/ 	.word	0x00000007
        /*0a60*/ 	.word	0x00000000
        /*0a64*/ 	.short	0x010a
        /*0a66*/ 	.byte	0x3f
	.zero		1


	//   ....[159]....
        /*0a68*/ 	.word	0x00008f90
        /*0a6c*/ 	.word	0x00000006
        /*0a70*/ 	.word	0x00000000
        /*0a74*/ 	.short	0x010a
        /*0a76*/ 	.byte	0x3f
	.zero		1


	//----- nvinfo : EIATTR_NUM_MBARRIERS
	.align		4
.L_28:
        /*0a78*/ 	.byte	0x03, 0x38
        /*0a7a*/ 	.short	0x004c


	//----- nvinfo : EIATTR_EXIT_INSTR_OFFSETS
	.align		4
        /*0a7c*/ 	.byte	0x04, 0x1c
        /*0a7e*/ 	.short	(.L_30 - .L_29)


	//   ....[0]....
.L_29:
        /*0a80*/ 	.word	0x00000dc0


	//   ....[1]....
        /*0a84*/ 	.word	0x000015a0


	//   ....[2]....
        /*0a88*/ 	.word	0x00005910


	//   ....[3]....
        /*0a8c*/ 	.word	0x00005e70


	//   ....[4]....
        /*0a90*/ 	.word	0x00008280


	//----- nvinfo : EIATTR_MAX_THREADS
	.align		4
.L_30:
        /*0a94*/ 	.byte	0x04, 0x05
        /*0a96*/ 	.short	(.L_32 - .L_31)
.L_31:
        /*0a98*/ 	.word	0x00000180
        /*0a9c*/ 	.word	0x00000001
        /*0aa0*/ 	.word	0x00000001


	//----- nvinfo : EIATTR_CRS_STACK_SIZE
	.align		4
.L_32:
        /*0aa4*/ 	.byte	0x04, 0x1e
        /*0aa6*/ 	.short	(.L_34 - .L_33)
.L_33:
        /*0aa8*/ 	.word	0x00000000


	//----- nvinfo : EIATTR_CBANK_PARAM_SIZE
	.align		4
.L_34:
        /*0aac*/ 	.byte	0x03, 0x19
        /*0aae*/ 	.short	0x0470


	//----- nvinfo : EIATTR_PARAM_CBANK
	.align		4
        /*0ab0*/ 	.byte	0x04, 0x0a
        /*0ab2*/ 	.short	(.L_36 - .L_35)
	.align		4
.L_35:
        /*0ab4*/ 	.word	index@(.nv.constant0._ZN7cutlass13device_kernelINS_4gemm6kernel13GemmUniversalIN4cute5tupleIJiiiiEEENS1_10collective13CollectiveMmaINS1_37MainloopSm90TmaGmmaWarpSpecializedFP8ILi37ENS5_IJNS4_1CILi4EEENSA_ILi2EEENSA_ILi1EEEEEENS1_35KernelTmaWarpSpecializedCooperativeEEENS5_IJNSA_ILi128EEENSA_ILi64EEENSA_ILi32EEEEEENS_12float_e4m3_tENS5_IJlSD_lEEESL_SM_NS4_8TiledMMAINS4_8MMA_AtomIJNS4_4SM904GMMA30MMA_64x64x32_F32E4M3E4M3_SS_TNILNSQ_7ScaleInE1ELSS_1EEEEEENS4_6LayoutINS5_IJSC_SD_SD_EEENS5_IJSD_NSA_ILi0EEESX_EEEEENS5_IJNS4_10UnderscoreES10_S10_EEEEENS4_23SM90_TMA_LOAD_MULTICASTENS4_14ComposedLayoutINS4_7SwizzleILi1ELi4ELi3EEENS4_18smem_ptr_flag_bitsILi8EEENSV_INS5_IJNSA_ILi8EEESJ_EEENS5_IJSJ_SD_EEEEEEEvNS4_8identityES13_S1D_vS1E_EENS_8epilogue10collective6detail29Sm90TmaWarpSpecializedAdapterINS1H_15DefaultEpilogueISL_SM_SM_NS1G_6thread17LinearCombinationISL_Li1EffLNS1L_9ScaleType4KindE0ELNS_15FloatRoundStyleE2ESL_EENS1_15EpilogueDefaultEEEEEvvEEEEvNT_6ParamsE)
        /*0ab8*/ 	.short	0x0210
        /*0aba*/ 	.short	0x0470


	//----- nvinfo : EIATTR_SW_WAR
	.align		4
.L_36:
        /*0abc*/ 	.byte	0x04, 0x36
        /*0abe*/ 	.short	(.L_38 - .L_37)
.L_37:
        /*0ac0*/ 	.word	0x00000008
.L_38:


//--------------------- .nv.callgraph             --------------------------
	.section	.nv.callgraph,"",@"SHT_CUDA_CALLGRAPH"
	.align	4
	.sectionentsize	8
	.align		4
        /*0000*/ 	.word	0x00000000
	.align		4
        /*0004*/ 	.word	0xffffffff
	.align		4
        /*0008*/ 	.word	0x00000000
	.align		4
        /*000c*/ 	.word	0xfffffffe
	.align		4
        /*0010*/ 	.word	0x00000000
	.align		4
        /*0014*/ 	.word	0xfffffffd
	.align		4
        /*0018*/ 	.word	0x00000000
	.align		4
        /*001c*/ 	.word	0xfffffffc


//--------------------- .nv.constant4             --------------------------
	.section	.nv.constant4,"a",@progbits
	.align	8
	.align		8
.nv.constant4:
        /*0000*/ 	.dword	_ZN40_INTERNAL_5c5a912a_4_k_cu_f7e9165c_254144cuda3std3__45__cpo5beginE
	.align		8
        /*0008*/ 	.dword	_ZN40_INTERNAL_5c5a912a_4_k_cu_f7e9165c_254144cuda3std3__45__cpo3endE
	.align		8
        /*0010*/ 	.dword	_ZN40_INTERNAL_5c5a912a_4_k_cu_f7e9165c_254144cuda3std3__45__cpo6cbeginE
	.align		8
        /*0018*/ 	.dword	_ZN40_INTERNAL_5c5a912a_4_k_cu_f7e9165c_254144cuda3std3__45__cpo4cendE
	.align		8
        /*0020*/ 	.dword	_ZN40_INTERNAL_5c5a912a_4_k_cu_f7e9165c_254144cuda3std3__442_GLOBAL__N__5c5a912a_4_k_cu_f7e9165c_254146ignoreE
	.align		8
        /*0028*/ 	.dword	_ZN40_INTERNAL_5c5a912a_4_k_cu_f7e9165c_254144cuda3std3__419piecewise_constructE
	.align		8
        /*0030*/ 	.dword	_ZN40_INTERNAL_5c5a912a_4_k_cu_f7e9165c_254144cuda3std3__48in_placeE
	.align		8
        /*0038*/ 	.dword	_ZN40_INTERNAL_5c5a912a_4_k_cu_f7e9165c_254144cuda3std6ranges3__45__cpo4swapE
	.align		8
        /*0040*/ 	.dword	_ZN40_INTERNAL_5c5a912a_4_k_cu_f7e9165c_254144cuda3std6ranges3__45__cpo9iter_moveE
	.align		8
        /*0048*/ 	.dword	_ZN40_INTERNAL_5c5a912a_4_k_cu_f7e9165c_254144cute7productE
	.align		8
        /*0050*/ 	.dword	_ZN40_INTERNAL_5c5a912a_4_k_cu_f7e9165c_254144cute1_E


//--------------------- .text._ZN7cutlass13device_kernelINS_4gemm6kernel13GemmUniversalIN4cute5tupleIJiiiiEEENS1_10collective13CollectiveMmaINS1_37MainloopSm90TmaGmmaWarpSpecializedFP8ILi37ENS5_IJNS4_1CILi4EEENSA_ILi2EEENSA_ILi1EEEEEENS1_35KernelTmaWarpSpecializedCooperativeEEENS5_IJNSA_ILi128EEENSA_ILi64EEENSA_ILi32EEEEEENS_12float_e4m3_tENS5_IJlSD_lEEESL_SM_NS4_8TiledMMAINS4_8MMA_AtomIJNS4_4SM904GMMA30MMA_64x64x32_F32E4M3E4M3_SS_TNILNSQ_7ScaleInE1ELSS_1EEEEEENS4_6LayoutINS5_IJSC_SD_SD_EEENS5_IJSD_NSA_ILi0EEESX_EEEEENS5_IJNS4_10UnderscoreES10_S10_EEEEENS4_23SM90_TMA_LOAD_MULTICASTENS4_14ComposedLayoutINS4_7SwizzleILi1ELi4ELi3EEENS4_18smem_ptr_flag_bitsILi8EEENSV_INS5_IJNSA_ILi8EEESJ_EEENS5_IJSJ_SD_EEEEEEEvNS4_8identityES13_S1D_vS1E_EENS_8epilogue10collective6detail29Sm90TmaWarpSpecializedAdapterINS1H_15DefaultEpilogueISL_SM_SM_NS1G_6thread17LinearCombinationISL_Li1EffLNS1L_9ScaleType4KindE0ELNS_15FloatRoundStyleE2ESL_EENS1_15EpilogueDefaultEEEEEvvEEEEvNT_6ParamsE --------------------------
	.section	.text._ZN7cutlass13device_kernelINS_4gemm6kernel13GemmUniversalIN4cute5tupleIJiiiiEEENS1_10collective13CollectiveMmaINS1_37MainloopSm90TmaGmmaWarpSpecializedFP8ILi37ENS5_IJNS4_1CILi4EEENSA_ILi2EEENSA_ILi1EEEEEENS1_35KernelTmaWarpSpecializedCooperativeEEENS5_IJNSA_ILi128EEENSA_ILi64EEENSA_ILi32EEEEEENS_12float_e4m3_tENS5_IJlSD_lEEESL_SM_NS4_8TiledMMAINS4_8MMA_AtomIJNS4_4SM904GMMA30MMA_64x64x32_F32E4M3E4M3_SS_TNILNSQ_7ScaleInE1ELSS_1EEEEEENS4_6LayoutINS5_IJSC_SD_SD_EEENS5_IJSD_NSA_ILi0EEESX_EEEEENS5_IJNS4_10UnderscoreES10_S10_EEEEENS4_23SM90_TMA_LOAD_MULTICASTENS4_14ComposedLayoutINS4_7SwizzleILi1ELi4ELi3EEENS4_18smem_ptr_flag_bitsILi8EEENSV_INS5_IJNSA_ILi8EEESJ_EEENS5_IJSJ_SD_EEEEEEEvNS4_8identityES13_S1D_vS1E_EENS_8epilogue10collective6detail29Sm90TmaWarpSpecializedAdapterINS1H_15DefaultEpilogueISL_SM_SM_NS1G_6thread17LinearCombinationISL_Li1EffLNS1L_9ScaleType4KindE0ELNS_15FloatRoundStyleE2ESL_EENS1_15EpilogueDefaultEEEEEvvEEEEvNT_6ParamsE,"ax",@progbits
	.align	128
.text._ZN7cutlass13device_kernelINS_4gemm6kernel13GemmUniversalIN4cute5tupleIJiiiiEEENS1_10collective13CollectiveMmaINS1_37MainloopSm90TmaGmmaWarpSpecializedFP8ILi37ENS5_IJNS4_1CILi4EEENSA_ILi2EEENSA_ILi1EEEEEENS1_35KernelTmaWarpSpecializedCooperativeEEENS5_IJNSA_ILi128EEENSA_ILi64EEENSA_ILi32EEEEEENS_12float_e4m3_tENS5_IJlSD_lEEESL_SM_NS4_8TiledMMAINS4_8MMA_AtomIJNS4_4SM904GMMA30MMA_64x64x32_F32E4M3E4M3_SS_TNILNSQ_7ScaleInE1ELSS_1EEEEEENS4_6LayoutINS5_IJSC_SD_SD_EEENS5_IJSD_NSA_ILi0EEESX_EEEEENS5_IJNS4_10UnderscoreES10_S10_EEEEENS4_23SM90_TMA_LOAD_MULTICASTENS4_14ComposedLayoutINS4_7SwizzleILi1ELi4ELi3EEENS4_18smem_ptr_flag_bitsILi8EEENSV_INS5_IJNSA_ILi8EEESJ_EEENS5_IJSJ_SD_EEEEEEEvNS4_8identityES13_S1D_vS1E_EENS_8epilogue10collective6detail29Sm90TmaWarpSpecializedAdapterINS1H_15DefaultEpilogueISL_SM_SM_NS1G_6thread17LinearCombinationISL_Li1EffLNS1L_9ScaleType4KindE0ELNS_15FloatRoundStyleE2ESL_EENS1_15EpilogueDefaultEEEEEvvEEEEvNT_6ParamsE:
        .type           _ZN7cutlass13device_kernelINS_4gemm6kernel13GemmUniversalIN4cute5tupleIJiiiiEEENS1_10collective13CollectiveMmaINS1_37MainloopSm90TmaGmmaWarpSpecializedFP8ILi37ENS5_IJNS4_1CILi4EEENSA_ILi2EEENSA_ILi1EEEEEENS1_35KernelTmaWarpSpecializedCooperativeEEENS5_IJNSA_ILi128EEENSA_ILi64EEENSA_ILi32EEEEEENS_12float_e4m3_tENS5_IJlSD_lEEESL_SM_NS4_8TiledMMAINS4_8MMA_AtomIJNS4_4SM904GMMA30MMA_64x64x32_F32E4M3E4M3_SS_TNILNSQ_7ScaleInE1ELSS_1EEEEEENS4_6LayoutINS5_IJSC_SD_SD_EEENS5_IJSD_NSA_ILi0EEESX_EEEEENS5_IJNS4_10UnderscoreES10_S10_EEEEENS4_23SM90_TMA_LOAD_MULTICASTENS4_14ComposedLayoutINS4_7SwizzleILi1ELi4ELi3EEENS4_18smem_ptr_flag_bitsILi8EEENSV_INS5_IJNSA_ILi8EEESJ_EEENS5_IJSJ_SD_EEEEEEEvNS4_8identityES13_S1D_vS1E_EENS_8epilogue10collective6detail29Sm90TmaWarpSpecializedAdapterINS1H_15DefaultEpilogueISL_SM_SM_NS1G_6thread17LinearCombinationISL_Li1EffLNS1L_9ScaleType4KindE0ELNS_15FloatRoundStyleE2ESL_EENS1_15EpilogueDefaultEEEEEvvEEEEvNT_6ParamsE,@function
        .size           _ZN7cutlass13device_kernelINS_4gemm6kernel13GemmUniversalIN4cute5tupleIJiiiiEEENS1_10collective13CollectiveMmaINS1_37MainloopSm90TmaGmmaWarpSpecializedFP8ILi37ENS5_IJNS4_1CILi4EEENSA_ILi2EEENSA_ILi1EEEEEENS1_35KernelTmaWarpSpecializedCooperativeEEENS5_IJNSA_ILi128EEENSA_ILi64EEENSA_ILi32EEEEEENS_12float_e4m3_tENS5_IJlSD_lEEESL_SM_NS4_8TiledMMAINS4_8MMA_AtomIJNS4_4SM904GMMA30MMA_64x64x32_F32E4M3E4M3_SS_TNILNSQ_7ScaleInE1ELSS_1EEEEEENS4_6LayoutINS5_IJSC_SD_SD_EEENS5_IJSD_NSA_ILi0EEESX_EEEEENS5_IJNS4_10UnderscoreES10_S10_EEEEENS4_23SM90_TMA_LOAD_MULTICASTENS4_14ComposedLayoutINS4_7SwizzleILi1ELi4ELi3EEENS4_18smem_ptr_flag_bitsILi8EEENSV_INS5_IJNSA_ILi8EEESJ_EEENS5_IJSJ_SD_EEEEEEEvNS4_8identityES13_S1D_vS1E_EENS_8epilogue10collective6detail29Sm90TmaWarpSpecializedAdapterINS1H_15DefaultEpilogueISL_SM_SM_NS1G_6thread17LinearCombinationISL_Li1EffLNS1L_9ScaleType4KindE0ELNS_15FloatRoundStyleE2ESL_EENS1_15EpilogueDefaultEEEEEvvEEEEvNT_6ParamsE,(.L_x_209 - _ZN7cutlass13device_kernelINS_4gemm6kernel13GemmUniversalIN4cute5tupleIJiiiiEEENS1_10collective13CollectiveMmaINS1_37MainloopSm90TmaGmmaWarpSpecializedFP8ILi37ENS5_IJNS4_1CILi4EEENSA_ILi2EEENSA_ILi1EEEEEENS1_35KernelTmaWarpSpecializedCooperativeEEENS5_IJNSA_ILi128EEENSA_ILi64EEENSA_ILi32EEEEEENS_12float_e4m3_tENS5_IJlSD_lEEESL_SM_NS4_8TiledMMAINS4_8MMA_AtomIJNS4_4SM904GMMA30MMA_64x64x32_F32E4M3E4M3_SS_TNILNSQ_7ScaleInE1ELSS_1EEEEEENS4_6LayoutINS5_IJSC_SD_SD_EEENS5_IJSD_NSA_ILi0EEESX_EEEEENS5_IJNS4_10UnderscoreES10_S10_EEEEENS4_23SM90_TMA_LOAD_MULTICASTENS4_14ComposedLayoutINS4_7SwizzleILi1ELi4ELi3EEENS4_18smem_ptr_flag_bitsILi8EEENSV_INS5_IJNSA_ILi8EEESJ_EEENS5_IJSJ_SD_EEEEEEEvNS4_8identityES13_S1D_vS1E_EENS_8epilogue10collective6detail29Sm90TmaWarpSpecializedAdapterINS1H_15DefaultEpilogueISL_SM_SM_NS1G_6thread17LinearCombinationISL_Li1EffLNS1L_9ScaleType4KindE0ELNS_15FloatRoundStyleE2ESL_EENS1_15EpilogueDefaultEEEEEvvEEEEvNT_6ParamsE)
        .other          _ZN7cutlass13device_kernelINS_4gemm6kernel13GemmUniversalIN4cute5tupleIJiiiiEEENS1_10collective13CollectiveMmaINS1_37MainloopSm90TmaGmmaWarpSpecializedFP8ILi37ENS5_IJNS4_1CILi4EEENSA_ILi2EEENSA_ILi1EEEEEENS1_35KernelTmaWarpSpecializedCooperativeEEENS5_IJNSA_ILi128EEENSA_ILi64EEENSA_ILi32EEEEEENS_12float_e4m3_tENS5_IJlSD_lEEESL_SM_NS4_8TiledMMAINS4_8MMA_AtomIJNS4_4SM904GMMA30MMA_64x64x32_F32E4M3E4M3_SS_TNILNSQ_7ScaleInE1ELSS_1EEEEEENS4_6LayoutINS5_IJSC_SD_SD_EEENS5_IJSD_NSA_ILi0EEESX_EEEEENS5_IJNS4_10UnderscoreES10_S10_EEEEENS4_23SM90_TMA_LOAD_MULTICASTENS4_14ComposedLayoutINS4_7SwizzleILi1ELi4ELi3EEENS4_18smem_ptr_flag_bitsILi8EEENSV_INS5_IJNSA_ILi8EEESJ_EEENS5_IJSJ_SD_EEEEEEEvNS4_8identityES13_S1D_vS1E_EENS_8epilogue10collective6detail29Sm90TmaWarpSpecializedAdapterINS1H_15DefaultEpilogueISL_SM_SM_NS1G_6thread17LinearCombinationISL_Li1EffLNS1L_9ScaleType4KindE0ELNS_15FloatRoundStyleE2ESL_EENS1_15EpilogueDefaultEEEEEvvEEEEvNT_6ParamsE,@"STO_CUDA_ENTRY STV_DEFAULT"
_ZN7cutlass13device_kernelINS_4gemm6kernel13GemmUniversalIN4cute5tupleIJiiiiEEENS1_10collective13CollectiveMmaINS1_37MainloopSm90TmaGmmaWarpSpecializedFP8ILi37ENS5_IJNS4_1CILi4EEENSA_ILi2EEENSA_ILi1EEEEEENS1_35KernelTmaWarpSpecializedCooperativeEEENS5_IJNSA_ILi128EEENSA_ILi64EEENSA_ILi32EEEEEENS_12float_e4m3_tENS5_IJlSD_lEEESL_SM_NS4_8TiledMMAINS4_8MMA_AtomIJNS4_4SM904GMMA30MMA_64x64x32_F32E4M3E4M3_SS_TNILNSQ_7ScaleInE1ELSS_1EEEEEENS4_6LayoutINS5_IJSC_SD_SD_EEENS5_IJSD_NSA_ILi0EEESX_EEEEENS5_IJNS4_10UnderscoreES10_S10_EEEEENS4_23SM90_TMA_LOAD_MULTICASTENS4_14ComposedLayoutINS4_7SwizzleILi1ELi4ELi3EEENS4_18smem_ptr_flag_bitsILi8EEENSV_INS5_IJNSA_ILi8EEESJ_EEENS5_IJSJ_SD_EEEEEEEvNS4_8identityES13_S1D_vS1E_EENS_8epilogue10collective6detail29Sm90TmaWarpSpecializedAdapterINS1H_15DefaultEpilogueISL_SM_SM_NS1G_6thread17LinearCombinationISL_Li1EffLNS1L_9ScaleType4KindE0ELNS_15FloatRoundStyleE2ESL_EENS1_15EpilogueDefaultEEEEEvvEEEEvNT_6ParamsE:
[----:B------:R-:W-:Y:S01]  /*0000*/  LDC R1, c[0x0][0x28] ;  /* 0x00000a00ff017b82 */ /* 0x000fe20000000800 */
[----:B------:R-:W0:Y:S01]  /*0010*/  S2R R0, SR_TID.X ;  /* 0x0000000000007919 */ /* 0x000e220000002100 */
[----:B------:R-:W-:Y:S01]  /*0020*/  ELECT P0, URZ, PT ;  /* 0x00000000003f782f */ /* 0x000fe20003800000 */
[----:B------:R-:W-:Y:S01]  /*0030*/  BSSY B0, `(.L_x_0) ;  /* 0x000000f000007945 */ /* 0x000fe20003800000 */
[--C-:B0-----:R-:W-:Y:S02]  /*0040*/  SHF.R.U32.HI R2, RZ, 0x5, R0.reuse ;  /* 0x00000005ff027819 */ /* 0x101fe40000011600 */
[----:B------:R-:W-:-:S03]  /*0050*/  SHF.R.U32.HI R3, RZ, 0x7, R0 ;  /* 0x00000007ff037819 */ /* 0x000fc60000011600 */
[----:B------:R-:W0:Y:S04]  /*0060*/  SHFL.IDX PT, R7, R2, RZ, 0x1f ;  /* 0x00001fff02077589 */ /* 0x000e2800000e0000 */
[----:B------:R1:W2:Y:S01]  /*0070*/  SHFL.IDX PT, R4, R3, RZ, 0x1f ;  /* 0x00001fff03047589 */ /* 0x0002a200000e0000 */
[----:B0-----:R-:W-:-:S13]  /*0080*/  ISETP.NE.OR P0, PT, R7, RZ, !P0 ;  /* 0x000000ff0700720c */ /* 0x001fda0004705670 */
[----:B-12---:R-:W-:Y:S05]  /*0090*/  @P0 BRA `(.L_x_1) ;  /* 0x0000000000200947 */ /* 0x006fea0003800000 */
[----:B------:R-:W-:Y:S02]  /*00a0*/  ULDC.64 UR4, c[0x0][0x198] ;  /* 0x0000660000047ab9 */ /* 0x000fe40000000a00 */
[----:B------:R-:W-:Y:S02]  /*00b0*/  UIADD3 UR6, UP0, UR4, 0xf0, URZ ;  /* 0x000000f004067890 */ /* 0x000fe4000ff1e03f */
[----:B------:R-:W-:Y:S02]  /*00c0*/  UIADD3 UR4, UP1, UR4, 0x1f0, URZ ;  /* 0x000001f004047890 */ /* 0x000fe4000ff3e03f */
[----:B------:R-:W-:Y:S02]  /*00d0*/  UIADD3.X UR7, URZ, UR5, URZ, UP0, !UPT ;  /* 0x000000053f077290 */ /* 0x000fe400087fe43f */
[----:B------:R-:W-:-:S07]  /*00e0*/  UIADD3.X UR5, URZ, UR5, URZ, UP1, !UPT ;  /* 0x000000053f057290 */ /* 0x000fce0008ffe43f */
[----:B------:R0:W-:Y:S02]  /*00f0*/  UTMACCTL.PF [UR6] ;  /* 0x00000000060079b9 */ /* 0x0001e40008040000 */
[----:B------:R0:W-:Y:S02]  /*0100*/  UTMACCTL.PF [UR4] ;  /* 0x00000000040079b9 */ /* 0x0001e40008040000 */
[----:B0-----:R-:W-:Y:S01]  /*0110*/  NOP ;  /* 0x0000000000007918 */ /* 0x001fe20000000000 */
.L_x_1:
[----:B------:R-:W-:Y:S05]  /*0120*/  BSYNC B0 ;  /* 0x0000000000007941 */ /* 0x000fea0003800000 */
.L_x_0:
[----:B------:R-:W0:Y:S02]  /*0130*/  SHFL.IDX PT, R3, R2, RZ, 0x1f ;  /* 0x00001fff02037589 */ /* 0x000e2400000e0000 */
[----:B0-----:R-:W-:-:S13]  /*0140*/  ISETP.NE.AND P0, PT, R3, RZ, PT ;  /* 0x000000ff0300720c */ /* 0x001fda0003f05270 */
[----:B------:R-:W-:Y:S05]  /*0150*/  @P0 BRA `(.L_x_2) ;  /* 0x00000004006c0947 */ /* 0x000fea0003800000 */
[----:B------:R-:W-:Y:S01]  /*0160*/  ELECT P0, URZ, PT ;  /* 0x00000000003f782f */ /* 0x000fe20003800000 */
[----:B------:R-:W-:-:S12]  /*0170*/  BSSY B0, `(.L_x_2) ;  /* 0x0000059000007945 */ /* 0x000fd80003800000 */
[----:B------:R-:W-:Y:S05]  /*0180*/  @!P0 BRA `(.L_x_3) ;  /* 0x00000004005c8947 */ /* 0x000fea0003800000 */
[----:B------:R-:W0:Y:S01]  /*0190*/  S2UR UR8, SR_CgaCtaId ;  /* 0x00000000000879c3 */ /* 0x000e220000008800 */
[----:B------:R-:W-:Y:S01]  /*01a0*/  UMOV UR4, 0x400 ;  /* 0x0000040000047882 */ /* 0x000fe20000000000 */
[----:B------:R-:W-:Y:S01]  /*01b0*/  UMOV UR5, 0x1 ;  /* 0x0000000100057882 */ /* 0x000fe20000000000 */
[----:B------:R-:W-:Y:S02]  /*01c0*/  UMOV UR6, 0xa ;  /* 0x0000000a00067882 */ /* 0x000fe40000000000 */
[----:B------:R-:W-:-:S04]  /*01d0*/  UIADD3 UR6, -UR6, 0x100000, URZ ;  /* 0x0010000006067890 */ /* 0x000fc8000fffe13f */
[----:B------:R-:W-:Y:S02]  /*01e0*/  USHF.L.U32 UR7, UR6, 0xb, URZ ;  /* 0x0000000b06077899 */ /* 0x000fe4000800063f */
[----:B------:R-:W-:Y:S02]  /*01f0*/  USHF.L.U32 UR6, UR6, 0x1, URZ ;  /* 0x0000000106067899 */ /* 0x000fe4000800063f */
[----:B0-----:R-:W-:Y:S02]  /*0200*/  ULEA UR8, UR8, UR4, 0x18 ;  /* 0x0000000408087291 */ /* 0x001fe4000f8ec03f */
[----:B------:R-:W-:-:S04]  /*0210*/  UIADD3 UR4, -UR5, 0x100000, URZ ;  /* 0x0010000005047890 */ /* 0x000fc8000fffe13f */
[----:B------:R-:W-:Y:S02]  /*0220*/  USHF.L.U32 UR5, UR4, 0xb, URZ ;  /* 0x0000000b04057899 */ /* 0x000fe4000800063f */
[----:B------:R-:W-:Y:S01]  /*0230*/  USHF.L.U32 UR4, UR4, 0x1, URZ ;  /* 0x0000000104047899 */ /* 0x000fe2000800063f */
[----:B------:R-:W0:Y:S11]  /*0240*/  FENCE.VIEW.ASYNC.S ;  /* 0x00000000000073c6 */ /* 0x000e360000000000 */
[----:B0-----:R0:W1:Y:S01]  /*0250*/  SYNCS.EXCH.64 URZ, [UR8], UR4 ;  /* 0x00000004083f75b2 */ /* 0x0010620008000100 */
[----:B------:R0:W2:Y:S01]  /*0260*/  SYNCS.EXCH.64 URZ, [UR8+0x128], UR6 ;  /* 0x00012806083f75b2 */ /* 0x0000a20008000100 */
[----:B------:R0:W3:Y:S01]  /*0270*/  SYNCS.EXCH.64 URZ, [UR8+0x8], UR4 ;  /* 0x00000804083f75b2 */ /* 0x0000e20008000100 */
[----:B------:R0:W4:Y:S01]  /*0280*/  SYNCS.EXCH.64 URZ, [UR8+0x130], UR6 ;  /* 0x00013006083f75b2 */ /* 0x0001220008000100 */
[----:B------:R0:W0:Y:S01]  /*0290*/  SYNCS.EXCH.64 URZ, [UR8+0x10], UR4 ;  /* 0x00001004083f75b2 */ /* 0x0000220008000100 */
        /* <DEDUP_REMOVED lines=69> */
[----:B-1234-:R-:W-:Y:S01]  /*06f0*/  NOP ;  /* 0x0000000000007918 */ /* 0x01efe20000000000 */
.L_x_3:
[----:B0-----:R-:W-:Y:S05]  /*0700*/  BSYNC B0 ;  /* 0x0000000000007941 */ /* 0x001fea0003800000 */
.L_x_2:
[----:B------:R-:W-:Y:S01]  /*0710*/  SHF.R.S32.HI R5, RZ, 0x1f, R0 ;  /* 0x0000001fff057819 */ /* 0x000fe20000011400 */
[----:B------:R-:W0:Y:S01]  /*0720*/  SHFL.IDX PT, R2, R2, RZ, 0x1f ;  /* 0x00001fff02027589 */ /* 0x000e2200000e0000 */
[----:B------:R-:W1:Y:S01]  /*0730*/  S2UR UR8, SR_CTAID.X ;  /* 0x00000000000879c3 */ /* 0x000e620000002500 */
[----:B------:R-:W-:Y:S02]  /*0740*/  ELECT P0, URZ, PT ;  /* 0x00000000003f782f */ /* 0x000fe40003800000 */
[----:B------:R-:W-:Y:S01]  /*0750*/  LEA.HI R5, R5, R0, RZ, 0x7 ;  /* 0x0000000005057211 */ /* 0x000fe200078f38ff */
[----:B------:R-:W2:Y:S01]  /*0760*/  S2R R8, SR_CTAID.Y ;  /* 0x0000000000087919 */ /* 0x000ea20000002600 */
[----:B------:R-:W-:Y:S01]  /*0770*/  ULDC UR4, c[0x0][0x150] ;  /* 0x0000540000047ab9 */ /* 0x000fe20000000800 */
[----:B------:R-:W-:Y:S01]  /*0780*/  VIADD R16, R4, 0xffffffff ;  /* 0xffffffff04107836 */ /* 0x000fe20000000000 */
[----:B------:R-:W-:Y:S01]  /*0790*/  LOP3.LUT R5, R5, 0xffffff80, RZ, 0xc0, !PT ;  /* 0xffffff8005057812 */ /* 0x000fe200078ec0ff */
[----:B------:R-:W-:Y:S01]  /*07a0*/  NOP ;  /* 0x0000000000007918 */ /* 0x000fe20000000000 */
[----:B------:R-:W3:Y:S01]  /*07b0*/  LDC R12, c[0x0][0x144] ;  /* 0x00005100ff0c7b82 */ /* 0x000ee20000000800 */
[----:B------:R-:W-:Y:S01]  /*07c0*/  NOP ;  /* 0x0000000000007918 */ /* 0x000fe20000000000 */
[----:B------:R-:W-:Y:S01]  /*07d0*/  ISETP.GE.U32.AND P6, PT, R16, 0x2, PT ;  /* 0x000000021000780c */ /* 0x000fe20003fc6070 */
[----:B------:R-:W-:Y:S01]  /*07e0*/  IMAD.IADD R5, R0, 0x1, -R5 ;  /* 0x0000000100057824 */ /* 0x000fe200078e0a05 */
[----:B------:R-:W-:-:S04]  /*07f0*/  ISETP.NE.AND P3, PT, R4, RZ, PT ;  /* 0x000000ff0400720c */ /* 0x000fc80003f65270 */
[----:B------:R-:W-:Y:S01]  /*0800*/  SHF.R.S32.HI R6, RZ, 0x1f, R5 ;  /* 0x0000001fff067819 */ /* 0x000fe20000011405 */
[----:B------:R-:W4:Y:S03]  /*0810*/  LDC R13, c[0x0][0x140] ;  /* 0x00005000ff0d7b82 */ /* 0x000f260000000800 */
[----:B------:R-:W-:Y:S02]  /*0820*/  LEA.HI R6, R6, R5, RZ, 0x3 ;  /* 0x0000000506067211 */ /* 0x000fe400078f18ff */
[----:B0-----:R-:W-:Y:S02]  /*0830*/  ISETP.NE.OR P0, PT, R2, RZ, !P0 ;  /* 0x000000ff0200720c */ /* 0x001fe40004705670 */
[--C-:B------:R-:W-:Y:S02]  /*0840*/  SHF.R.S32.HI R2, RZ, 0x3, R6.reuse ;  /* 0x00000003ff027819 */ /* 0x100fe40000011406 */
[----:B------:R-:W-:-:S02]  /*0850*/  SHF.R.S32.HI R11, RZ, 0x1f, R6 ;  /* 0x0000001fff0b7819 */ /* 0x000fc40000011406 */
[----:B------:R-:W-:Y:S02]  /*0860*/  SHF.R.S32.HI R6, RZ, 0x1f, R3 ;  /* 0x0000001fff067819 */ /* 0x000fe40000011403 */
[----:B-1----:R-:W-:Y:S02]  /*0870*/  I2FP.F32.U32 R10, UR8 ;  /* 0x00000008000a7c45 */ /* 0x002fe40008201000 */
[----:B------:R-:W-:Y:S02]  /*0880*/  LEA.HI R11, R11, R2, RZ, 0x2 ;  /* 0x000000020b0b7211 */ /* 0x000fe400078f10ff */
[----:B------:R-:W-:Y:S01]  /*0890*/  LEA.HI R6, R6, R3, RZ, 0x2 ;  /* 0x0000000306067211 */ /* 0x000fe200078f10ff */
[----:B------:R-:W-:Y:S01]  /*08a0*/  FMUL R10, R10, UR4 ;  /* 0x000000040a0a7c20 */ /* 0x000fe20008400000 */
[----:B------:R-:W-:Y:S01]  /*08b0*/  LOP3.LUT R11, R11, 0xfffffffc, RZ, 0xc0, !PT ;  /* 0xfffffffc0b0b7812 */ /* 0x000fe200078ec0ff */
[----:B------:R-:W-:Y:S01]  /*08c0*/  VOTEU.ALL UP0, P0 ;  /* 0x00000000003f7886 */ /* 0x000fe20000000000 */
[----:B------:R-:W-:Y:S01]  /*08d0*/  LOP3.LUT R6, R6, 0x3ffffffc, RZ, 0xc0, !PT ;  /* 0x3ffffffc06067812 */ /* 0x000fe200078ec0ff */
[----:B------:R-:W-:Y:S01]  /*08e0*/  ULDC UR4, c[0x0][0x154] ;  /* 0x0000550000047ab9 */ /* 0x000fe20000000800 */
[----:B----4-:R-:W-:Y:S01]  /*08f0*/  ISETP.EQ.U32.AND P2, PT, R13, 0x1, PT ;  /* 0x000000010d00780c */ /* 0x010fe20003f42070 */
[----:B------:R-:W-:Y:S01]  /*0900*/  IMAD.IADD R11, R2, 0x1, -R11 ;  /* 0x00000001020b7824 */ /* 0x000fe200078e0a0b */
[----:B------:R-:W0:Y:S01]  /*0910*/  F2I.U32.TRUNC.NTZ R10, R10 ;  /* 0x0000000a000a7305 */ /* 0x000e22000020f000 */
[----:B------:R-:W-:Y:S01]  /*0920*/  IMAD.IADD R6, R3, 0x1, -R6 ;  /* 0x0000000103067824 */ /* 0x000fe200078e0a06 */
[----:B--2---:R-:W-:Y:S01]  /*0930*/  I2FP.F32.U32 R2, R8 ;  /* 0x0000000800027245 */ /* 0x004fe20000201000 */
[----:B------:R-:W1:Y:S01]  /*0940*/  @!UP0 S2UR UR7, SR_CgaCtaId ;  /* 0x00000000000789c3 */ /* 0x000e620000008800 */
[----:B------:R-:W-:Y:S01]  /*0950*/  @!UP0 UMOV UR6, 0x400 ;  /* 0x0000040000068882 */ /* 0x000fe20000000000 */
[----:B------:R-:W-:Y:S01]  /*0960*/  IMAD R6, R6, 0x4, R11 ;  /* 0x0000000406067824 */ /* 0x000fe200078e020b */
[----:B------:R-:W-:-:S04]  /*0970*/  VOTEU.ALL UP1, P0 ;  /* 0x00000000003f7886 */ /* 0x000fc80000020000 */
[----:B------:R-:W-:-:S04]  /*0980*/  SHF.R.S32.HI R3, RZ, 0x1f, R6 ;  /* 0x0000001fff037819 */ /* 0x000fc80000011406 */
[----:B------:R-:W-:Y:S01]  /*0990*/  LEA.HI R3, R3, R6, RZ, 0x2 ;  /* 0x0000000603037211 */ /* 0x000fe200078f10ff */
[----:B0-----:R-:W-:-:S03]  /*09a0*/  IMAD.MOV R11, RZ, RZ, -R10 ;  /* 0x000000ffff0b7224 */ /* 0x001fc600078e0a0a */
[----:B------:R-:W-:Y:S01]  /*09b0*/  LOP3.LUT R3, R3, 0xfffffffc, RZ, 0xc0, !PT ;  /* 0xfffffffc03037812 */ /* 0x000fe200078ec0ff */
[----:B---3--:R-:W-:Y:S02]  /*09c0*/  IMAD R10, R12, R11, UR8 ;  /* 0x000000080c0a7e24 */ /* 0x008fe4000f8e020b */
[----:B------:R-:W-:Y:S01]  /*09d0*/  FMUL R12, R2, UR4 ;  /* 0x00000004020c7c20 */ /* 0x000fe20008400000 */
[----:B------:R-:W0:Y:S01]  /*09e0*/  LDC R11, c[0x0][0x148] ;  /* 0x00005200ff0b7b82 */ /* 0x000e220000000800 */
[----:B------:R-:W-:Y:S01]  /*09f0*/  SHF.R.S32.HI R2, RZ, 0x1f, R7 ;  /* 0x0000001fff027819 */ /* 0x000fe20000011407 */
[----:B------:R-:W-:Y:S01]  /*0a00*/  IMAD.IADD R3, R6, 0x1, -R3 ;  /* 0x0000000106037824 */ /* 0x000fe200078e0a03 */
[----:B------:R-:W-:Y:S02]  /*0a10*/  UMOV UR4, 0x20 ;  /* 0x0000002000047882 */ /* 0x000fe40000000000 */
[----:B------:R-:W2:Y:S01]  /*0a20*/  F2I.U32.TRUNC.NTZ R12, R12 ;  /* 0x0000000c000c7305 */ /* 0x000ea2000020f000 */
[----:B------:R-:W-:Y:S01]  /*0a30*/  LEA.HI R2, R2, R7, RZ, 0x2 ;  /* 0x0000000702027211 */ /* 0x000fe200078f10ff */
[----:B------:R-:W-:-:S04]  /*0a40*/  @!UP0 UIADD3 UR4, -UR4, 0x100000, URZ ;  /* 0x0010000004048890 */ /* 0x000fc8000fffe13f */
[----:B------:R-:W-:Y:S02]  /*0a50*/  @!UP0 USHF.L.U32 UR5, UR4, 0xb, URZ ;  /* 0x0000000b04058899 */ /* 0x000fe4000800063f */
[----:B------:R-:W-:Y:S01]  /*0a60*/  @!UP0 USHF.L.U32 UR4, UR4, 0x1, URZ ;  /* 0x0000000104048899 */ /* 0x000fe2000800063f */
[----:B------:R-:W-:Y:S01]  /*0a70*/  ISETP.NE.AND P4, PT, R3, R10, PT ;  /* 0x0000000a0300720c */ /* 0x000fe20003f85270 */
[----:B------:R-:W-:Y:S01]  /*0a80*/  IMAD.SHL.U32 R3, R6, 0x4, RZ ;  /* 0x0000000406037824 */ /* 0x000fe200078e00ff */
[----:B------:R-:W-:Y:S01]  /*0a90*/  LOP3.LUT R2, R2, 0xfffffffc, RZ, 0xc0, !PT ;  /* 0xfffffffc02027812 */ /* 0x000fe200078ec0ff */
[----:B-1----:R-:W-:Y:S01]  /*0aa0*/  @!UP0 ULEA UR6, UR7, UR6, 0x18 ;  /* 0x0000000607068291 */ /* 0x002fe2000f8ec03f */
[----:B------:R-:W-:Y:S02]  /*0ab0*/  VOTEU.ALL UP0, P0 ;  /* 0x00000000003f7886 */ /* 0x000fe40000000000 */
[----:B------:R-:W-:Y:S01]  /*0ac0*/  LOP3.LUT R3, R6, 0xc, R3, 0x78, !PT ;  /* 0x0000000c06037812 */ /* 0x000fe200078e7803 */
[----:B------:R-:W-:Y:S01]  /*0ad0*/  IMAD.IADD R7, R7, 0x1, -R2 ;  /* 0x0000000107077824 */ /* 0x000fe200078e0a02 */
[----:B------:R-:W-:Y:S01]  /*0ae0*/  LOP3.LUT P0, RZ, R5, 0x7, RZ, 0xc0, !PT ;  /* 0x0000000705ff7812 */ /* 0x000fe2000780c0ff */
[----:B------:R-:W-:-:S02]  /*0af0*/  IMAD.MOV.U32 R6, RZ, RZ, 0x1 ;  /* 0x00000001ff067424 */ /* 0x000fc400078e00ff */
[----:B--2---:R-:W-:Y:S02]  /*0b00*/  IMAD.MOV R20, RZ, RZ, -R12 ;  /* 0x000000ffff147224 */ /* 0x004fe400078e0a0c */
[----:B------:R-:W-:Y:S02]  /*0b10*/  @P4 SHF.R.S32.HI R2, RZ, 0x1f, R3 ;  /* 0x0000001fff024819 */ /* 0x000fe40000011403 */
[----:B------:R-:W-:Y:S01]  /*0b20*/  ISETP.NE.AND P1, PT, R7, 0x3, PT ;  /* 0x000000030700780c */ /* 0x000fe20003f25270 */
[----:B0-----:R-:W-:Y:S01]  /*0b30*/  IMAD R13, R11, R20, R8 ;  /* 0x000000140b0d7224 */ /* 0x001fe200078e0208 */
[----:B------:R-:W-:Y:S01]  /*0b40*/  @P4 LEA.HI R2, R2, R3, RZ, 0x2 ;  /* 0x0000000302024211 */ /* 0x000fe200078f10ff */
[----:B------:R-:W0:Y:S02]  /*0b50*/  FENCE.VIEW.ASYNC.S ;  /* 0x00000000000073c6 */ /* 0x000e240000000000 */
[----:B0-----:R0:W1:Y:S01]  /*0b60*/  @!UP0 SYNCS.EXCH.64 URZ, [UR6+0x260], UR4 ;  /* 0x00026004063f85b2 */ /* 0x0010620008000100 */
[----:B------:R-:W-:-:S02]  /*0b70*/  ISETP.EQ.OR P1, PT, R7, RZ, !P1 ;  /* 0x000000ff0700720c */ /* 0x000fc40004f22670 */
[----:B------:R-:W-:Y:S02]  /*0b80*/  @P4 SHF.R.S32.HI R2, RZ, 0x2, R2 ;  /* 0x00000002ff024819 */ /* 0x000fe40000011402 */
[----:B------:R-:W-:Y:S02]  /*0b90*/  ISETP.LT.U32.AND P0, PT, R3, 0x8, !P0 ;  /* 0x000000080300780c */ /* 0x000fe40004701070 */
[----:B------:R-:W-:Y:S02]  /*0ba0*/  @P4 ISETP.NE.AND P5, PT, R2, R13, PT ;  /* 0x0000000d0200420c */ /* 0x000fe40003fa5270 */
[----:B------:R-:W-:Y:S02]  /*0bb0*/  ISETP.EQ.AND P1, PT, R4, RZ, P1 ;  /* 0x000000ff0400720c */ /* 0x000fe40000f22270 */
[----:B------:R-:W-:Y:S02]  /*0bc0*/  SEL R5, RZ, 0x1, !P0 ;  /* 0x00000001ff057807 */ /* 0x000fe40004000000 */
[----:B------:R-:W-:-:S02]  /*0bd0*/  @P4 SEL R6, RZ, 0x1, P5 ;  /* 0x00000001ff064807 */ /* 0x000fc40002800000 */
[----:B------:R-:W-:Y:S01]  /*0be0*/  SEL R2, RZ, 0x1, !P1 ;  /* 0x00000001ff027807 */ /* 0x000fe20004800000 */
[----:B------:R0:W2:Y:S01]  /*0bf0*/  @!UP1 SYNCS.EXCH.64 URZ, [UR6+0x268], UR4 ;  /* 0x00026804063f95b2 */ /* 0x0000a20008000100 */
[----:B------:R-:W-:Y:S01]  /*0c00*/  LOP3.LUT R6, R6, R5, RZ, 0xc0, !PT ;  /* 0x0000000506067212 */ /* 0x000fe200078ec0ff */
[----:B------:R-:W-:Y:S01]  /*0c10*/  NOP ;  /* 0x0000000000007918 */ /* 0x000fe20000000000 */
[----:B------:R-:W-:Y:S01]  /*0c20*/  SEL R2, R2, 0x2, P6 ;  /* 0x0000000202027807 */ /* 0x000fe20003000000 */
[----:B------:R-:W-:Y:S06]  /*0c30*/  @!P2 BRA `(.L_x_4) ;  /* 0x000000000008a947 */ /* 0x000fec0003800000 */
[----:B-12---:R-:W-:Y:S01]  /*0c40*/  UCGABAR_ARV ;  /* 0x00000000000079c7 */ /* 0x006fe20008000000 */
[----:B------:R-:W-:Y:S05]  /*0c50*/  BRA `(.L_x_5) ;  /* 0x0000000000047947 */ /* 0x000fea0003800000 */
.L_x_4:
[----:B-12---:R-:W-:Y:S01]  /*0c60*/  NOP ;  /* 0x0000000000007918 */ /* 0x006fe20000000000 */
.L_x_5:
[----:B------:R-:W1:Y:S01]  /*0c70*/  LDC R4, c[0x0][0x65c] ;  /* 0x00019700ff047b82 */ /* 0x000e620000000800 */
[----:B------:R-:W-:Y:S01]  /*0c80*/  IMAD.MOV.U32 R5, RZ, RZ, RZ ;  /* 0x000000ffff057224 */ /* 0x000fe200078e00ff */
[----:B-1----:R-:W-:Y:S01]  /*0c90*/  ISETP.NE.AND P4, PT, R4, 0x1, PT ;  /* 0x000000010400780c */ /* 0x002fe20003f85270 */
[----:B------:R-:W-:-:S12]  /*0ca0*/  IMAD.U32 R4, RZ, RZ, UR8 ;  /* 0x00000008ff047e24 */ /* 0x000fd8000f8e00ff */
[----:B------:R-:W1:Y:S01]  /*0cb0*/  @P4 LDC R15, c[0x0][0x10] ;  /* 0x00000400ff0f4b82 */ /* 0x000e620000000800 */
[----:B------:R-:W-:Y:S02]  /*0cc0*/  @P4 IMAD.MOV.U32 R9, RZ, RZ, RZ ;  /* 0x000000ffff094224 */ /* 0x000fe400078e00ff */
[----:B------:R-:W-:-:S05]  /*0cd0*/  @P4 IMAD.MOV.U32 R17, RZ, RZ, RZ ;  /* 0x000000ffff114224 */ /* 0x000fca00078e00ff */
[----:B------:R-:W2:Y:S01]  /*0ce0*/  @!P4 LDC R13, c[0x0][0xc] ;  /* 0x00000300ff0dcb82 */ /* 0x000ea20000000800 */
[----:B-1----:R-:W-:-:S04]  /*0cf0*/  @P4 IMAD.WIDE.U32 R14, R15, UR8, R8 ;  /* 0x000000080f0e4c25 */ /* 0x002fc8000f8e0008 */
[----:B--2---:R-:W-:-:S04]  /*0d00*/  @!P4 IMAD.WIDE.U32 R12, R8, R13, R4 ;  /* 0x0000000d080cc225 */ /* 0x004fc800078e0004 */
[----:B------:R-:W-:Y:S02]  /*0d10*/  @P4 IMAD.MOV.U32 R4, RZ, RZ, R14 ;  /* 0x000000ffff044224 */ /* 0x000fe400078e000e */
[----:B------:R-:W-:Y:S02]  /*0d20*/  @P4 IMAD.IADD R5, R15, 0x1, R17 ;  /* 0x000000010f054824 */ /* 0x000fe400078e0211 */
[----:B------:R-:W-:Y:S02]  /*0d30*/  @!P4 IMAD.MOV.U32 R4, RZ, RZ, R12 ;  /* 0x000000ffff04c224 */ /* 0x000fe400078e000c */
[----:B------:R-:W-:Y:S01]  /*0d40*/  @!P4 IMAD.MOV.U32 R5, RZ, RZ, R13 ;  /* 0x000000ffff05c224 */ /* 0x000fe200078e000d */
[----:B------:R-:W-:Y:S06]  /*0d50*/  @!P2 BRA `(.L_x_6) ;  /* 0x00000000000ca947 */ /* 0x000fec0003800000 */
[----:B------:R-:W-:Y:S01]  /*0d60*/  UCGABAR_WAIT ;  /* 0x0000000000007dc7 */ /* 0x000fe20008000000 */
[----:B------:R-:W-:Y:S01]  /*0d70*/  CCTL.IVALL ;  /* 0x00000000ff00798f */ /* 0x000fe20002000000 */
[----:B------:R-:W-:Y:S05]  /*0d80*/  BRA `(.L_x_7) ;  /* 0x0000000000047947 */ /* 0x000fea0003800000 */
.L_x_6:
[----:B------:R-:W-:Y:S06]  /*0d90*/  BAR.SYNC.DEFER_BLOCKING 0x0 ;  /* 0x0000000000007b1d */ /* 0x000fec0000010000 */
.L_x_7:
[----:B------:R-:W-:Y:S05]  /*0da0*/  @!P3 BRA `(.L_x_8) ;  /* 0x0000004800dcb947 */ /* 0x000fea0003800000 */
[----:B------:R-:W-:-:S13]  /*0db0*/  ISETP.GT.U32.AND P0, PT, R16, 0x1, PT ;  /* 0x000000011000780c */ /* 0x000fda0003f04070 */
[----:B0-----:R-:W-:Y:S05]  /*0dc0*/  @P0 EXIT ;  /* 0x000000000000094d */ /* 0x001fea0003800000 */
[----:B------:R-:W-:Y:S01]  /*0dd0*/  ULDC.64 UR4, c[0x0][0x650] ;  /* 0x0001940000047ab9 */ /* 0x000fe20000000a00 */
[----:B------:R-:W-:Y:S01]  /*0de0*/  PRMT R14, RZ, 0x7610, R14 ;  /* 0x00007610ff0e7816 */ /* 0x000fe2000000000e */
[----:B------:R-:W-:Y:S01]  /*0df0*/  IMAD.MOV.U32 R71, RZ, RZ, -0x1 ;  /* 0xffffffffff477424 */ /* 0x000fe200078e00ff */
[----:B------:R-:W-:Y:S01]  /*0e00*/  ISETP.GE.U32.AND P0, PT, R4, UR4, PT ;  /* 0x0000000404007c0c */ /* 0x000fe2000bf06070 */
[----:B------:R-:W-:Y:S02]  /*0e10*/  IMAD.MOV.U32 R15, RZ, RZ, -0x1 ;  /* 0xffffffffff0f7424 */ /* 0x000fe400078e00ff */
[----:B------:R-:W-:Y:S01]  /*0e20*/  IMAD.MOV.U32 R73, RZ, RZ, -0x1 ;  /* 0xffffffffff497424 */ /* 0x000fe200078e00ff */
[----:B------:R-:W-:-:S13]  /*0e30*/  ISETP.GE.U32.AND.EX P0, PT, R5, UR5, PT, P0 ;  /* 0x0000000505007c0c */ /* 0x000fda000bf06100 */
[----:B------:R-:W-:Y:S05]  /*0e40*/  @P0 BRA `(.L_x_9) ;  /* 0x0000000400240947 */ /* 0x000fea0003800000 */
[----:B------:R-:W0:Y:S01]  /*0e50*/  LDC.64 R22, c[0x0][0x628] ;  /* 0x00018a00ff167b82 */ /* 0x000e220000000a00 */
[----:B------:R-:W-:Y:S02]  /*0e60*/  IMAD.MOV.U32 R12, RZ, RZ, R4 ;  /* 0x000000ffff0c7224 */ /* 0x000fe400078e0004 */
[----:B------:R-:W-:-:S05]  /*0e70*/  IMAD.MOV.U32 R13, RZ, RZ, R5 ;  /* 0x000000ffff0d7224 */ /* 0x000fca00078e0005 */
[----:B------:R-:W1:Y:S08]  /*0e80*/  LDC R18, c[0x0][0x630] ;  /* 0x00018c00ff127b82 */ /* 0x000e700000000800 */
[----:B------:R-:W2:Y:S01]  /*0e90*/  LDC.64 R24, c[0x0][0x620] ;  /* 0x00018800ff187b82 */ /* 0x000ea20000000a00 */
[----:B0-----:R-:W-:-:S04]  /*0ea0*/  ISETP.NE.U32.AND P0, PT, R22, RZ, PT ;  /* 0x000000ff1600720c */ /* 0x001fc80003f05070 */
[----:B------:R-:W-:-:S13]  /*0eb0*/  ISETP.NE.AND.EX P0, PT, R23, RZ, PT, P0 ;  /* 0x000000ff1700720c */ /* 0x000fda0003f05300 */
[----:B-12---:R-:W-:Y:S05]  /*0ec0*/  @!P0 BRA `(.L_x_10) ;  /* 0x0000000000288947 */ /* 0x006fea0003800000 */
[----:B------:R-:W0:Y:S02]  /*0ed0*/  LDC R7, c[0x0][0x634] ;  /* 0x00018d00ff077b82 */ /* 0x000e240000000800 */
[----:B0-----:R-:W-:-:S05]  /*0ee0*/  IADD3 R7, P0, R4, R7, RZ ;  /* 0x0000000704077210 */ /* 0x001fca0007f1e0ff */
[----:B------:R-:W-:-:S04]  /*0ef0*/  IMAD.X R19, RZ, RZ, R5, P0 ;  /* 0x000000ffff137224 */ /* 0x000fc800000e0605 */
[----:B------:R-:W-:-:S04]  /*0f00*/  IMAD.WIDE.U32 R12, R19, R22, RZ ;  /* 0x00000016130c7225 */ /* 0x000fc800078e00ff */
[----:B------:R-:W-:-:S04]  /*0f10*/  IMAD.WIDE.U32 R14, P0, R7, R23, R12 ;  /* 0x00000017070e7225 */ /* 0x000fc8000780000c */
[----:B------:R-:W-:-:S04]  /*0f20*/  IMAD.WIDE.U32 R12, R7, R22, RZ ;  /* 0x00000016070c7225 */ /* 0x000fc800078e00ff */
[----:B------:R-:W-:Y:S01]  /*0f30*/  IMAD.X R17, RZ, RZ, RZ, P0 ;  /* 0x000000ffff117224 */ /* 0x000fe200000e06ff */
[----:B------:R-:W-:Y:S01]  /*0f40*/  IADD3 RZ, P0, R13, R14, RZ ;  /* 0x0000000e0dff7210 */ /* 0x000fe20007f1e0ff */
[----:B------:R-:W-:-:S04]  /*0f50*/  IMAD.MOV.U32 R16, RZ, RZ, R15 ;  /* 0x000000ffff107224 */ /* 0x000fc800078e000f */
[----:B------:R-:W-:-:S08]  /*0f60*/  IMAD.WIDE.U32.X R12, R19, R23, R16, P0 ;  /* 0x00000017130c7225 */ /* 0x000fd000000e0410 */
.L_x_10:
[----:B------:R-:W0:Y:S01]  /*0f70*/  LDC.64 R28, c[0x0][0x640] ;  /* 0x00019000ff1c7b82 */ /* 0x000e220000000a00 */
[--C-:B------:R-:W-:Y:S01]  /*0f80*/  SHF.R.U64 R73, R12, R18, R13.reuse ;  /* 0x000000120c497219 */ /* 0x100fe2000000120d */
[----:B------:R-:W-:Y:S01]  /*0f90*/  IMAD R27, R11, R20, R8 ;  /* 0x000000140b1b7224 */ /* 0x000fe200078e0208 */
[----:B------:R-:W-:Y:S01]  /*0fa0*/  SHF.R.U32.HI R7, RZ, R18, R13 ;  /* 0x00000012ff077219 */ /* 0x000fe2000001160d */
[----:B------:R-:W-:Y:S01]  /*0fb0*/  IMAD.MOV.U32 R23, RZ, RZ, 0x1 ;  /* 0x00000001ff177424 */ /* 0x000fe200078e00ff */
[----:B------:R-:W-:-:S03]  /*0fc0*/  IADD3 R9, P0, RZ, -R73, RZ ;  /* 0x80000049ff097210 */ /* 0x000fc60007f1e0ff */
[----:B------:R-:W1:Y:S02]  /*0fd0*/  LDC R22, c[0x0][0x618] ;  /* 0x00018600ff167b82 */ /* 0x000e640000000800 */
[----:B------:R-:W-:Y:S02]  /*0fe0*/  IMAD.X R7, RZ, RZ, ~R7, P0 ;  /* 0x000000ffff077224 */ /* 0x000fe400000e0e07 */
[----:B------:R-:W-:-:S04]  /*0ff0*/  IMAD.WIDE.U32 R12, R9, R24, R4 ;  /* 0x00000018090c7225 */ /* 0x000fc800078e0004 */
[----:B------:R-:W2:Y:S01]  /*1000*/  LDC R18, c[0x0][0x608] ;  /* 0x00018200ff127b82 */ /* 0x000ea20000000800 */
[----:B------:R-:W-:Y:S02]  /*1010*/  IMAD R14, R7, R24, RZ ;  /* 0x00000018070e7224 */ /* 0x000fe400078e02ff */
[----:B------:R-:W-:Y:S02]  /*1020*/  IMAD.MOV.U32 R7, RZ, RZ, -0x1 ;  /* 0xffffffffff077424 */ /* 0x000fe400078e00ff */
[----:B------:R-:W-:-:S03]  /*1030*/  IMAD R9, R9, R25, R14 ;  /* 0x0000001909097224 */ /* 0x000fc600078e020e */
[----:B------:R-:W3:Y:S01]  /*1040*/  LDC R26, c[0x0][0x658] ;  /* 0x00019600ff1a7b82 */ /* 0x000ee20000000800 */
[----:B------:R-:W-:Y:S01]  /*1050*/  IMAD.IADD R9, R13, 0x1, R9 ;  /* 0x000000010d097824 */ /* 0x000fe200078e0209 */
[----:B0-----:R-:W-:-:S04]  /*1060*/  ISETP.NE.U32.AND P0, PT, R28, RZ, PT ;  /* 0x000000ff1c00720c */ /* 0x001fc80003f05070 */
[----:B------:R-:W-:Y:S02]  /*1070*/  ISETP.NE.AND.EX P0, PT, R29, RZ, PT, P0 ;  /* 0x000000ff1d00720c */ /* 0x000fe40003f05300 */
[----:B------:R-:W0:Y:S01]  /*1080*/  LDC R24, c[0x0][0x600] ;  /* 0x00018000ff187b82 */ /* 0x000e220000000800 */
[-CC-:B-1----:R-:W-:Y:S02]  /*1090*/  SHF.R.U64 R16, R12, R22.reuse, R9.reuse ;  /* 0x000000160c107219 */ /* 0x182fe40000001209 */
[----:B------:R-:W-:-:S05]  /*10a0*/  SHF.R.U32.HI R9, RZ, R22, R9 ;  /* 0x00000016ff097219 */ /* 0x000fca0000011609 */
[----:B------:R-:W1:Y:S01]  /*10b0*/  LDC R19, c[0x0][0x648] ;  /* 0x00019200ff137b82 */ /* 0x000e620000000800 */
[-CC-:B--2---:R-:W-:Y:S02]  /*10c0*/  SHF.R.U64 R22, R16, R18.reuse, R9.reuse ;  /* 0x0000001210167219 */ /* 0x184fe40000001209 */
[----:B------:R-:W-:-:S05]  /*10d0*/  SHF.R.U32.HI R9, RZ, R18, R9 ;  /* 0x00000012ff097219 */ /* 0x000fca0000011609 */
[----:B------:R-:W2:Y:S01]  /*10e0*/  LDC R21, c[0x0][0x638] ;  /* 0x00018e00ff157b82 */ /* 0x000ea20000000800 */
[-CC-:B---3--:R-:W-:Y:S02]  /*10f0*/  SHF.R.U64 R18, R22, R26.reuse, R9.reuse ;  /* 0x0000001a16127219 */ /* 0x188fe40000001209 */
[-C--:B------:R-:W-:Y:S02]  /*1100*/  SHF.L.U32 R7, R7, R26.reuse, RZ ;  /* 0x0000001a07077219 */ /* 0x080fe400000006ff */
[----:B------:R-:W-:Y:S01]  /*1110*/  SHF.R.U32.HI R9, RZ, R26, R9 ;  /* 0x0000001aff097219 */ /* 0x000fe20000011609 */
[----:B------:R-:W-:Y:S01]  /*1120*/  IMAD.MOV.U32 R8, RZ, RZ, R18 ;  /* 0x000000ffff087224 */ /* 0x000fe200078e0012 */
[----:B------:R-:W-:Y:S01]  /*1130*/  LOP3.LUT R11, RZ, R7, RZ, 0x33, !PT ;  /* 0x00000007ff0b7212 */ /* 0x000fe200078e33ff */
[----:B------:R-:W3:Y:S01]  /*1140*/  LDC R25, c[0x0][0x610] ;  /* 0x00018400ff197b82 */ /* 0x000ee20000000800 */
[----:B------:R-:W-:Y:S05]  /*1150*/  @!P0 BRA `(.L_x_11) ;  /* 0x0000000000288947 */ /* 0x000fea0003800000 */
[----:B------:R-:W4:Y:S02]  /*1160*/  LDC R7, c[0x0][0x64c] ;  /* 0x00019300ff077b82 */ /* 0x000f240000000800 */
[----:B----4-:R-:W-:-:S05]  /*1170*/  IADD3 R7, P0, R18, R7, RZ ;  /* 0x0000000712077210 */ /* 0x010fca0007f1e0ff */
        /* <DEDUP_REMOVED lines=8> */
.L_x_11:
[----:B-1----:R-:W-:Y:S01]  /*1200*/  SHF.R.U64 R9, R8, R19, R9 ;  /* 0x0000001308097219 */ /* 0x002fe20000001209 */
[----:B------:R-:W-:Y:S01]  /*1210*/  IMAD.MOV.U32 R14, RZ, RZ, 0x1 ;  /* 0x00000001ff0e7424 */ /* 0x000fe200078e00ff */
[----:B------:R-:W-:Y:S01]  /*1220*/  LOP3.LUT R8, R22, R11, RZ, 0xc0, !PT ;  /* 0x0000000b16087212 */ /* 0x000fe200078ec0ff */
[----:B0-----:R-:W-:Y:S01]  /*1230*/  VIADD R11, R24, 0xffffffff ;  /* 0xffffffff180b7836 */ /* 0x001fe20000000000 */
[----:B------:R-:W-:Y:S01]  /*1240*/  SHF.L.U32 R7, R23, R26, RZ ;  /* 0x0000001a17077219 */ /* 0x000fe200000006ff */
[----:B------:R-:W-:Y:S01]  /*1250*/  IMAD.MOV R12, RZ, RZ, -R9 ;  /* 0x000000ffff0c7224 */ /* 0x000fe200078e0a09 */
[----:B------:R-:W-:Y:S02]  /*1260*/  SEL R10, R10, R27, !P4 ;  /* 0x0000001b0a0a7207 */ /* 0x000fe40006000000 */
[----:B------:R-:W-:Y:S01]  /*1270*/  LOP3.LUT R11, R16, R11, RZ, 0xc0, !PT ;  /* 0x0000000b100b7212 */ /* 0x000fe200078ec0ff */
[----:B------:R-:W-:Y:S02]  /*1280*/  IMAD R9, R7, R9, R8 ;  /* 0x0000000907097224 */ /* 0x000fe400078e0208 */
[----:B--2---:R-:W-:-:S02]  /*1290*/  IMAD R7, R12, R21, R18 ;  /* 0x000000150c077224 */ /* 0x004fc400078e0212 */
[----:B---3--:R-:W-:Y:S02]  /*12a0*/  IMAD R10, R9, R25, R10 ;  /* 0x00000019090a7224 */ /* 0x008fe400078e020a */
[----:B------:R-:W-:-:S05]  /*12b0*/  IMAD R7, R7, R24, R11 ;  /* 0x0000001807077224 */ /* 0x000fca00078e020b */
[----:B------:R-:W-:Y:S02]  /*12c0*/  SEL R15, R7, R10, !P4 ;  /* 0x0000000a070f7207 */ /* 0x000fe40006000000 */
[----:B------:R-:W-:-:S07]  /*12d0*/  SEL R71, R10, R7, !P4 ;  /* 0x000000070a477207 */ /* 0x000fce0006000000 */
.L_x_9:
[----:B------:R-:W-:-:S08]  /*12e0*/  NOP ;  /* 0x0000000000007918 */ /* 0x000fd00000000000 */
[----:B------:R-:W0:Y:S02]  /*12f0*/  USETMAXREG.TRY_ALLOC.CTAPOOL UP0, 0xe8 ;  /* 0x000000e8000079c8 */ /* 0x000e240008000600 */
[----:B0-----:R-:W-:-:S13]  /*1300*/  PLOP3.LUT P0, PT, PT, PT, UP0, 0x80, 0x0 ;  /* 0x000000000000781c */ /* 0x001fda0003f0f008 */
[----:B------:R-:W-:Y:S05]  /*1310*/  @!P0 BRA `(.L_x_9) ;  /* 0xfffffffc00f08947 */ /* 0x000fea000383ffff */
[----:B------:R-:W-:Y:S01]  /*1320*/  ULDC.64 UR4, c[0x0][0x598] ;  /* 0x0001660000047ab9 */ /* 0x000fe20000000a00 */
[----:B------:R-:W-:Y:S01]  /*1330*/  ULDC.64 UR18, c[0x0][0x208] ;  /* 0x0000820000127ab9 */ /* 0x000fe20000000a00 */
[----:B------:R-:W-:-:S04]  /*1340*/  ISETP.NE.U32.AND P0, PT, RZ, UR4, PT ;  /* 0x00000004ff007c0c */ /* 0x000fc8000bf05070 */
[----:B------:R-:W-:-:S13]  /*1350*/  ISETP.NE.AND.EX P0, PT, RZ, UR5, PT, P0 ;  /* 0x00000005ff007c0c */ /* 0x000fda000bf05300 */
[----:B------:R-:W-:Y:S05]  /*1360*/  @!P0 BRA `(.L_x_12) ;  /* 0x00000000001c8947 */ /* 0x000fea0003800000 */
[----:B------:R-:W0:Y:S02]  /*1370*/  LDC.64 R8, c[0x0][0x598] ;  /* 0x00016600ff087b82 */ /* 0x000e240000000a00 */
[----:B0-----:R-:W2:Y:S02]  /*1380*/  LDG.E.64 R8, desc[UR18][R8.64] ;  /* 0x0000001208087981 */ /* 0x001ea4000c1e1b00 */
[----:B--2---:R-:W-:-:S04]  /*1390*/  ISETP.NE.U32.AND P0, PT, R8, RZ, PT ;  /* 0x000000ff0800720c */ /* 0x004fc80003f05070 */
[----:B------:R-:W-:-:S13]  /*13a0*/  ISETP.NE.AND.EX P0, PT, R9, RZ, PT, P0 ;  /* 0x000000ff0900720c */ /* 0x000fda0003f05300 */
[----:B------:R-:W-:Y:S05]  /*13b0*/  @!P0 BRA `(.L_x_12) ;  /* 0x0000000000088947 */ /* 0x000fea0003800000 */
[----:B------:R0:W5:Y:S01]  /*13c0*/  LD.E R7, desc[UR18][R8.64] ;  /* 0x0000001208077980 */ /* 0x000162000c101900 */
[----:B------:R-:W-:Y:S05]  /*13d0*/  BRA `(.L_x_13) ;  /* 0x0000000000207947 */ /* 0x000fea0003800000 */
.L_x_12:
[----:B------:R-:W-:Y:S02]  /*13e0*/  ULDC.64 UR4, c[0x0][0x588] ;  /* 0x0001620000047ab9 */ /* 0x000fe40000000a00 */
[----:B------:R-:W-:-:S04]  /*13f0*/  ISETP.NE.U32.AND P0, PT, RZ, UR4, PT ;  /* 0x00000004ff007c0c */ /* 0x000fc8000bf05070 */
[----:B------:R-:W-:-:S13]  /*1400*/  ISETP.NE.AND.EX P0, PT, RZ, UR5, PT, P0 ;  /* 0x00000005ff007c0c */ /* 0x000fda000bf05300 */
[----:B------:R-:W-:Y:S05]  /*1410*/  @!P0 BRA `(.L_x_14) ;  /* 0x00000000000c8947 */ /* 0x000fea0003800000 */
[----:B------:R-:W0:Y:S02]  /*1420*/  LDC.64 R8, c[0x0][0x588] ;  /* 0x00016200ff087b82 */ /* 0x000e240000000a00 */
[----:B0-----:R1:W5:Y:S01]  /*1430*/  LDG.E R7, desc[UR18][R8.64] ;  /* 0x0000001208077981 */ /* 0x001362000c1e1900 */
[----:B------:R-:W-:Y:S05]  /*1440*/  BRA `(.L_x_13) ;  /* 0x0000000000047947 */ /* 0x000fea0003800000 */
.L_x_14:
[----:B------:R-:W2:Y:S02]  /*1450*/  LDC R7, c[0x0][0x580] ;  /* 0x00016000ff077b82 */ /* 0x000ea40000000800 */
.L_x_13:
[----:B------:R-:W-:Y:S02]  /*1460*/  ULDC.64 UR4, c[0x0][0x5a0] ;  /* 0x0001680000047ab9 */ /* 0x000fe40000000a00 */
[----:B------:R-:W-:-:S04]  /*1470*/  ISETP.NE.U32.AND P0, PT, RZ, UR4, PT ;  /* 0x00000004ff007c0c */ /* 0x000fc8000bf05070 */
[----:B------:R-:W-:-:S13]  /*1480*/  ISETP.NE.AND.EX P0, PT, RZ, UR5, PT, P0 ;  /* 0x00000005ff007c0c */ /* 0x000fda000bf05300 */
[----:B------:R-:W-:Y:S05]  /*1490*/  @!P0 BRA `(.L_x_15) ;  /* 0x00000000001c8947 */ /* 0x000fea0003800000 */
[----:B01----:R-:W0:Y:S02]  /*14a0*/  LDC.64 R8, c[0x0][0x5a0] ;  /* 0x00016800ff087b82 */ /* 0x003e240000000a00 */
[----:B0-----:R-:W3:Y:S02]  /*14b0*/  LDG.E.64 R8, desc[UR18][R8.64] ;  /* 0x0000001208087981 */ /* 0x001ee4000c1e1b00 */
[----:B---3--:R-:W-:-:S04]  /*14c0*/  ISETP.NE.U32.AND P0, PT, R8, RZ, PT ;  /* 0x000000ff0800720c */ /* 0x008fc80003f05070 */
[----:B------:R-:W-:-:S13]  /*14d0*/  ISETP.NE.AND.EX P0, PT, R9, RZ, PT, P0 ;  /* 0x000000ff0900720c */ /* 0x000fda0003f05300 */
[----:B------:R-:W-:Y:S05]  /*14e0*/  @!P0 BRA `(.L_x_15) ;  /* 0x0000000000088947 */ /* 0x000fea0003800000 */
[----:B------:R0:W5:Y:S01]  /*14f0*/  LD.E R12, desc[UR18][R8.64] ;  /* 0x00000012080c7980 */ /* 0x000162000c101900 */
[----:B------:R-:W-:Y:S05]  /*1500*/  BRA `(.L_x_16) ;  /* 0x0000000000207947 */ /* 0x000fea0003800000 */
.L_x_15:
[----:B------:R-:W-:Y:S02]  /*1510*/  ULDC.64 UR4, c[0x0][0x590] ;  /* 0x0001640000047ab9 */ /* 0x000fe40000000a00 */
[----:B------:R-:W-:-:S04]  /*1520*/  ISETP.NE.U32.AND P0, PT, RZ, UR4, PT ;  /* 0x00000004ff007c0c */ /* 0x000fc8000bf05070 */
[----:B------:R-:W-:-:S13]  /*1530*/  ISETP.NE.AND.EX P0, PT, RZ, UR5, PT, P0 ;  /* 0x00000005ff007c0c */ /* 0x000fda000bf05300 */
[----:B------:R-:W-:Y:S05]  /*1540*/  @!P0 BRA `(.L_x_17) ;  /* 0x00000000000c8947 */ /* 0x000fea0003800000 */
[----:B------:R-:W3:Y:S02]  /*1550*/  LDC.64 R12, c[0x0][0x590] ;  /* 0x00016400ff0c7b82 */ /* 0x000ee40000000a00 */
[----:B---3--:R3:W5:Y:S01]  /*1560*/  LDG.E R12, desc[UR18][R12.64] ;  /* 0x000000120c0c7981 */ /* 0x008762000c1e1900 */
[----:B------:R-:W-:Y:S05]  /*1570*/  BRA `(.L_x_16) ;  /* 0x0000000000047947 */ /* 0x000fea0003800000 */
.L_x_17:
[----:B------:R-:W4:Y:S02]  /*1580*/  LDC R12, c[0x0][0x584] ;  /* 0x00016100ff0c7b82 */ /* 0x000f240000000800 */
.L_x_16:
[----:B------:R-:W-:-:S13]  /*1590*/  LOP3.LUT P0, RZ, R14, 0xff, RZ, 0xc0, !PT ;  /* 0x000000ff0eff7812 */ /* 0x000fda000780c0ff */
[----:B------:R-:W-:Y:S05]  /*15a0*/  @!P0 EXIT ;  /* 0x000000000000894d */ /* 0x000fea0003800000 */
[----:B------:R-:W-:Y:S01]  /*15b0*/  ULDC UR4, c[0x0][0x28c] ;  /* 0x0000a30000047ab9 */ /* 0x000fe20000000800 */
[----:B------:R-:W-:Y:S01]  /*15c0*/  LOP3.LUT R81, R2, 0x1, RZ, 0xfc, !PT ;  /* 0x0000000102517812 */ /* 0x000fe200078efcff */
[----:B------:R-:W-:-:S04]  /*15d0*/  UIADD3 UR4, UR4, 0x1f, URZ ;  /* 0x0000001f04047890 */ /* 0x000fc8000fffe03f */
[----:B------:R-:W-:-:S04]  /*15e0*/  USHF.R.S32.HI UR5, URZ, 0x1f, UR4 ;  /* 0x0000001f3f057899 */ /* 0x000fc80008011404 */
[----:B------:R-:W-:-:S03]  /*15f0*/  ULEA.HI UR5, UR5, UR4, URZ, 0x5 ;  /* 0x0000000405057291 */ /* 0x000fc6000f8f283f */
[----:B------:R-:W-:Y:S01]  /*1600*/  UMOV UR4, URZ ;  /* 0x0000003f00047c82 */ /* 0x000fe20008000000 */
[----:B------:R-:W-:-:S03]  /*1610*/  USHF.R.S32.HI UR9, URZ, 0x5, UR5 ;  /* 0x000000053f097899 */ /* 0x000fc60008011405 */
[----:B------:R-:W-:-:S09]  /*1620*/  UMOV UR5, URZ ;  /* 0x0000003f00057c82 */ /* 0x000fd20008000000 */
.L_x_108:
[----:B01----:R-:W-:Y:S01]  /*1630*/  LOP3.LUT R8, R0, 0x80, RZ, 0xc0, !PT ;  /* 0x0000008000087812 */ /* 0x003fe200078ec0ff */
[----:B------:R-:W0:Y:S01]  /*1640*/  S2UR UR13, SR_CgaCtaId ;  /* 0x00000000000d79c3 */ /* 0x000e220000008800 */
[----:B------:R-:W-:Y:S01]  /*1650*/  UMOV UR12, 0x400 ;  /* 0x00000400000c7882 */ /* 0x000fe20000000000 */
[----:B------:R-:W-:Y:S01]  /*1660*/  UMOV UR6, URZ ;  /* 0x0000003f00067c82 */ /* 0x000fe20008000000 */
[----:B------:R-:W-:Y:S01]  /*1670*/  SHF.R.U32.HI R8, RZ, 0x7, R8 ;  /* 0x00000007ff087819 */ /* 0x000fe20000011608 */
[----:B------:R-:W-:Y:S01]  /*1680*/  UMOV UR7, URZ ;  /* 0x0000003f00077c82 */ /* 0x000fe20008000000 */
[----:B------:R-:W-:Y:S01]  /*1690*/  UMOV UR16, UR5 ;  /* 0x0000000500107c82 */ /* 0x000fe20008000000 */
[----:B------:R-:W-:Y:S01]  /*16a0*/  CS2R R16, SRZ ;  /* 0x0000000000107805 */ /* 0x000fe2000001ff00 */
[----:B---3--:R-:W-:Y:S01]  /*16b0*/  IMAD.MOV.U32 R13, RZ, RZ, RZ ;  /* 0x000000ffff0d7224 */ /* 0x008fe200078e00ff */
[----:B------:R-:W1:Y:S01]  /*16c0*/  LDC R9, c[0x0][0x28c] ;  /* 0x0000a300ff097b82 */ /* 0x000e620000000800 */
[----:B------:R-:W3:Y:S01]  /*16d0*/  SHFL.IDX PT, R8, R8, RZ, 0x1f ;  /* 0x00001fff08087589 */ /* 0x000ee200000e0000 */
[----:B------:R-:W-:-:S02]  /*16e0*/  CS2R R18, SRZ ;  /* 0x0000000000127805 */ /* 0x000fc4000001ff00 */
[----:B------:R-:W-:Y:S02]  /*16f0*/  CS2R R20, SRZ ;  /* 0x0000000000147805 */ /* 0x000fe4000001ff00 */
[----:B------:R-:W-:Y:S02]  /*1700*/  CS2R R22, SRZ ;  /* 0x0000000000167805 */ /* 0x000fe4000001ff00 */
[----:B------:R-:W-:Y:S02]  /*1710*/  CS2R R56, SRZ ;  /* 0x0000000000387805 */ /* 0x000fe4000001ff00 */
[----:B------:R-:W-:Y:S02]  /*1720*/  CS2R R58, SRZ ;  /* 0x00000000003a7805 */ /* 0x000fe4000001ff00 */
[----:B------:R-:W-:Y:S02]  /*1730*/  CS2R R60, SRZ ;  /* 0x00000000003c7805 */ /* 0x000fe4000001ff00 */
[----:B------:R-:W-:-:S02]  /*1740*/  CS2R R62, SRZ ;  /* 0x00000000003e7805 */ /* 0x000fc4000001ff00 */
[----:B------:R-:W-:Y:S02]  /*1750*/  CS2R R64, SRZ ;  /* 0x0000000000407805 */ /* 0x000fe4000001ff00 */
[----:B------:R-:W-:Y:S02]  /*1760*/  CS2R R66, SRZ ;  /* 0x0000000000427805 */ /* 0x000fe4000001ff00 */
[----:B------:R-:W-:Y:S01]  /*1770*/  CS2R R68, SRZ ;  /* 0x0000000000447805 */ /* 0x000fe2000001ff00 */
[----:B------:R-:W-:Y:S01]  /*1780*/  IMAD.MOV.U32 R70, RZ, RZ, RZ ;  /* 0x000000ffff467224 */ /* 0x000fe200078e00ff */
[----:B------:R-:W-:Y:S01]  /*1790*/  CS2R R74, SRZ ;  /* 0x00000000004a7805 */ /* 0x000fe2000001ff00 */
[----:B------:R-:W-:Y:S01]  /*17a0*/  IMAD.MOV.U32 R72, RZ, RZ, RZ ;  /* 0x000000ffff487224 */ /* 0x000fe200078e00ff */
[----:B------:R-:W-:Y:S02]  /*17b0*/  CS2R R76, SRZ ;  /* 0x00000000004c7805 */ /* 0x000fe4000001ff00 */
[----:B------:R-:W-:Y:S01]  /*17c0*/  CS2R R78, SRZ ;  /* 0x00000000004e7805 */ /* 0x000fe2000001ff00 */
[----:B------:R-:W-:Y:S01]  /*17d0*/  IMAD.MOV.U32 R80, RZ, RZ, RZ ;  /* 0x000000ffff507224 */ /* 0x000fe200078e00ff */
[----:B----4-:R-:W-:Y:S01]  /*17e0*/  CS2R R24, SRZ ;  /* 0x0000000000187805 */ /* 0x010fe2000001ff00 */
[----:B------:R-:W-:Y:S01]  /*17f0*/  IMAD.U32 R14, RZ, RZ, UR4 ;  /* 0x00000004ff0e7e24 */ /* 0x000fe2000f8e00ff */
[----:B------:R-:W-:-:S02]  /*1800*/  CS2R R26, SRZ ;  /* 0x00000000001a7805 */ /* 0x000fc4000001ff00 */
[----:B------:R-:W-:Y:S02]  /*1810*/  CS2R R28, SRZ ;  /* 0x00000000001c7805 */ /* 0x000fe4000001ff00 */
[----:B------:R-:W-:Y:S02]  /*1820*/  CS2R R30, SRZ ;  /* 0x00000000001e7805 */ /* 0x000fe4000001ff00 */
[----:B------:R-:W-:Y:S02]  /*1830*/  CS2R R32, SRZ ;  /* 0x0000000000207805 */ /* 0x000fe4000001ff00 */
[----:B-1----:R-:W-:Y:S02]  /*1840*/  ISETP.GE.AND P0, PT, R9, 0x1, PT ;  /* 0x000000010900780c */ /* 0x002fe40003f06270 */
[----:B------:R-:W-:Y:S02]  /*1850*/  CS2R R34, SRZ ;  /* 0x0000000000227805 */ /* 0x000fe4000001ff00 */
[----:B---3--:R-:W-:-:S02]  /*1860*/  R2UR UR8, R8 ;  /* 0x00000000080872ca */ /* 0x008fc400000e0000 */
        /* <DEDUP_REMOVED lines=8> */
[----:B------:R-:W-:Y:S02]  /*18f0*/  CS2R R52, SRZ ;  /* 0x0000000000347805 */ /* 0x000fe4000001ff00 */
[----:B------:R-:W-:Y:S01]  /*1900*/  CS2R R54, SRZ ;  /* 0x0000000000367805 */ /* 0x000fe2000001ff00 */
[----:B------:R-:W-:-:S04]  /*1910*/  ULEA.HI UR10, UR8, UR8, URZ, 0x1 ;  /* 0x00000008080a7291 */ /* 0x000fc8000f8f083f */
[----:B------:R-:W-:Y:S02]  /*1920*/  ULOP3.LUT UR11, UR10, 0x1ffffe, URZ, 0xc0, !UPT ;  /* 0x001ffffe0a0b7892 */ /* 0x000fe4000f8ec03f */
[----:B0-----:R-:W-:Y:S02]  /*1930*/  ULEA UR10, UR13, UR12, 0x18 ;  /* 0x0000000c0d0a7291 */ /* 0x001fe4000f8ec03f */
[----:B------:R-:W-:-:S03]  /*1940*/  UIADD3 UR11, UR8, -UR11, URZ ;  /* 0x8000000b080b7290 */ /* 0x000fc6000fffe03f */
[----:B------:R-:W-:Y:S01]  /*1950*/  UMOV UR8, URZ ;  /* 0x0000003f00087c82 */ /* 0x000fe20008000000 */
[----:B------:R-:W-:-:S04]  /*1960*/  ULEA UR11, UR11, UR10, 0xb ;  /* 0x0000000a0b0b7291 */ /* 0x000fc8000f8e583f */
[----:B------:R-:W-:-:S04]  /*1970*/  UIADD3 UR11, UR11, 0x300, URZ ;  /* 0x000003000b0b7890 */ /* 0x000fc8000fffe03f */
[----:B------:R-:W-:-:S04]  /*1980*/  USHF.R.U32.HI UR11, URZ, 0x4, UR11 ;  /* 0x000000043f0b7899 */ /* 0x000fc8000801160b */
[----:B------:R-:W-:Y:S01]  /*1990*/  ULOP3.LUT UR11, UR11, 0x3fff, URZ, 0xc0, !UPT ;  /* 0x00003fff0b0b7892 */ /* 0x000fe2000f8ec03f */
[----:B------:R-:W-:Y:S11]  /*19a0*/  @!P0 BRA `(.L_x_18) ;  /* 0x0000000400608947 */ /* 0x000ff60003800000 */
[----:B------:R-:W-:-:S13]  /*19b0*/  ISETP.NE.AND P1, PT, R81, 0x3, PT ;  /* 0x000000035100780c */ /* 0x000fda0003f25270 */
[----:B------:R-:W-:Y:S05]  /*19c0*/  @!P1 BRA `(.L_x_19) ;  /* 0x0000000000049947 */ /* 0x000fea0003800000 */
[----:B------:R-:W-:Y:S01]  /*19d0*/  BPT.TRAP 0x1 ;  /* 0x000000040000795c */ /* 0x000fe20000300000 */
.L_x_19:
[----:B------:R-:W-:Y:S01]  /*19e0*/  ULEA UR6, UR5, UR10, 0x3 ;  /* 0x0000000a05067291 */ /* 0x000fe2000f8e183f */
[----:B------:R-:W-:-:S05]  /*19f0*/  IMAD.U32 R8, RZ, RZ, UR4 ;  /* 0x00000004ff087e24 */ /* 0x000fca000f8e00ff */
[----:B------:R-:W-:-:S04]  /*1a00*/  SHF.L.U32 R8, R8, 0x1f, RZ ;  /* 0x0000001f08087819 */ /* 0x000fc800000006ff */
[----:B------:R0:W1:Y:S01]  /*1a10*/  SYNCS.PHASECHK.TRANS64.TRYWAIT P0, [UR6], R8 ;  /* 0x00000008ff0075a7 */ /* 0x0000620008000146 */
[----:B------:R-:W-:Y:S05]  /*1a20*/  @!P1 BRA `(.L_x_20) ;  /* 0x0000000000049947 */ /* 0x000fea0003800000 */
[----:B------:R-:W-:Y:S01]  /*1a30*/  BPT.TRAP 0x1 ;  /* 0x000000040000795c */ /* 0x000fe20000300000 */
.L_x_20:
[----:B-1----:R-:W-:Y:S05]  /*1a40*/  @P0 BRA `(.L_x_21) ;  /* 0x0000000000080947 */ /* 0x002fea0003800000 */
[----:B------:R-:W1:Y:S02]  /*1a50*/  SYNCS.PHASECHK.TRANS64.TRYWAIT P0, [UR6], R8 ;  /* 0x00000008ff0075a7 */ /* 0x000e640008000146 */
[----:B-1----:R-:W-:Y:S05]  /*1a60*/  @!P0 BRA `(.L_x_22) ;  /* 0x0000006800088947 */ /* 0x002fea0003800000 */
.L_x_21:
[----:B------:R-:W-:Y:S01]  /*1a70*/  UIADD3 UR6, UR10, 0x25300, URZ ;  /* 0x000253000a067890 */ /* 0x000fe2000fffe03f */
[----:B------:R-:W-:Y:S01]  /*1a80*/  WARPGROUP.ARRIVE ;  /* 0x00000000000079c5 */ /* 0x000fe20000000000 */
[----:B------:R-:W-:Y:S01]  /*1a90*/  ULDC UR7, c[0x0][0x50c] ;  /* 0x0001430000077ab9 */ /* 0x000fe20000000800 */
[----:B------:R-:W-:Y:S01]  /*1aa0*/  ULOP3.LUT UR12, UR11, 0x10000, URZ, 0xfc, !UPT ;  /* 0x000100000b0c7892 */ /* 0x000fe2000f8efc3f */
[----:B------:R-:W-:Y:S01]  /*1ab0*/  CS2R R16, SRZ ;  /* 0x0000000000107805 */ /* 0x000fe2000001ff00 */
[----:B------:R-:W-:Y:S01]  /*1ac0*/  UISETP.NE.AND UP0, UPT, UR7, 0x1, UPT ;  /* 0x000000010700788c */ /* 0x000fe2000bf05270 */
[----:B------:R-:W-:Y:S01]  /*1ad0*/  IMAD.MOV.U32 R13, RZ, RZ, RZ ;  /* 0x000000ffff0d7224 */ /* 0x000fe200078e00ff */
[----:B------:R-:W-:Y:S01]  /*1ae0*/  USHF.R.U32.HI UR6, URZ, 0x4, UR6 ;  /* 0x000000043f067899 */ /* 0x000fe20008011606 */
[----:B------:R-:W-:Y:S01]  /*1af0*/  CS2R R18, SRZ ;  /* 0x0000000000127805 */ /* 0x000fe2000001ff00 */
[----:B------:R-:W-:Y:S01]  /*1b00*/  USEL UR7, URZ, 0x1, UP0 ;  /* 0x000000013f077887 */ /* 0x000fe20008000000 */
[----:B------:R-:W-:Y:S01]  /*1b10*/  CS2R R20, SRZ ;  /* 0x0000000000147805 */ /* 0x000fe2000001ff00 */
[----:B------:R-:W-:Y:S01]  /*1b20*/  ULOP3.LUT UR6, UR6, 0x3fff, URZ, 0xc0, !UPT ;  /* 0x00003fff06067892 */ /* 0x000fe2000f8ec03f */
[----:B------:R-:W-:Y:S01]  /*1b30*/  CS2R R22, SRZ ;  /* 0x0000000000167805 */ /* 0x000fe2000001ff00 */
[----:B------:R-:W-:Y:S01]  /*1b40*/  ULEA UR12, UR5, UR12, 0x8 ;  /* 0x0000000c050c7291 */ /* 0x000fe2000f8e403f */
[----:B------:R-:W-:Y:S01]  /*1b50*/  CS2R R56, SRZ ;  /* 0x0000000000387805 */ /* 0x000fe2000001ff00 */
[----:B------:R-:W-:Y:S01]  /*1b60*/  ULOP3.LUT UR6, UR6, 0x10000, URZ, 0xfc, !UPT ;  /* 0x0001000006067892 */ /* 0x000fe2000f8efc3f */
[----:B------:R-:W-:Y:S01]  /*1b70*/  ISETP.NE.AND P0, PT, RZ, UR7, PT ;  /* 0x00000007ff007c0c */ /* 0x000fe2000bf05270 */
[----:B------:R-:W-:Y:S01]  /*1b80*/  UMOV UR13, 0xc0000010 ;  /* 0xc0000010000d7882 */ /* 0x000fe20000000000 */
[----:B------:R-:W-:Y:S01]  /*1b90*/  UMOV UR15, 0xc0000010 ;  /* 0xc0000010000f7882 */ /* 0x000fe20000000000 */
[----:B------:R-:W-:Y:S01]  /*1ba0*/  ULEA UR14, UR5, UR6, 0x7 ;  /* 0x00000006050e7291 */ /* 0x000fe2000f8e383f */
[----:B------:R-:W-:-:S02]  /*1bb0*/  CS2R R58, SRZ ;  /* 0x00000000003a7805 */ /* 0x000fc4000001ff00 */
[----:B------:R-:W-:Y:S01]  /*1bc0*/  CS2R R60, SRZ ;  /* 0x00000000003c7805 */ /* 0x000fe2000001ff00 */
[----:B------:R-:W-:Y:S01]  /*1bd0*/  UMOV UR6, 0x1 ;  /* 0x0000000100067882 */ /* 0x000fe20000000000 */
[----:B------:R-:W-:Y:S02]  /*1be0*/  CS2R R62, SRZ ;  /* 0x00000000003e7805 */ /* 0x000fe4000001ff00 */
[----:B------:R-:W-:Y:S02]  /*1bf0*/  CS2R R64, SRZ ;  /* 0x0000000000407805 */ /* 0x000fe4000001ff00 */
[----:B------:R-:W-:Y:S02]  /*1c00*/  CS2R R66, SRZ ;  /* 0x0000000000427805 */ /* 0x000fe4000001ff00 */
[----:B------:R-:W-:Y:S01]  /*1c10*/  CS2R R68, SRZ ;  /* 0x0000000000447805 */ /* 0x000fe2000001ff00 */
[----:B------:R-:W-:Y:S01]  /*1c20*/  IMAD.MOV.U32 R70, RZ, RZ, RZ ;  /* 0x000000ffff467224 */ /* 0x000fe200078e00ff */
[----:B------:R-:W-:Y:S01]  /*1c30*/  QGMMA.64x64x32.F32.E4M3.E4M3 R24, gdesc[UR12], RZ, !UPT, gsb0 ;  /* 0x00e000000c1879f3 */ /* 0x000fe2000c0008ff */
[----:B------:R-:W-:Y:S01]  /*1c40*/  IMAD.MOV.U32 R72, RZ, RZ, RZ ;  /* 0x000000ffff487224 */ /* 0x000fe200078e00ff */
[----:B------:R-:W-:-:S02]  /*1c50*/  CS2R R74, SRZ ;  /* 0x00000000004a7805 */ /* 0x000fc4000001ff00 */
[----:B------:R-:W-:Y:S02]  /*1c60*/  CS2R R76, SRZ ;  /* 0x00000000004c7805 */ /* 0x000fe4000001ff00 */
[----:B------:R-:W-:Y:S01]  /*1c70*/  CS2R R78, SRZ ;  /* 0x00000000004e7805 */ /* 0x000fe2000001ff00 */
[----:B------:R-:W-:Y:S01]  /*1c80*/  IMAD.MOV.U32 R80, RZ, RZ, RZ ;  /* 0x000000ffff507224 */ /* 0x000fe200078e00ff */
[----:B------:R-:W-:Y:S06]  /*1c90*/  @!P0 BRA `(.L_x_23) ;  /* 0x0000000000888947 */ /* 0x000fec0003800000 */
[----:B------:R-:W-:Y:S02]  /*1ca0*/  WARPGROUP.DEPBAR.LE gsb0, 0x0 ;  /* 0x00008000000079c5 */ /* 0x000fe40000010000 */
[----:B------:R-:W-:-:S01]  /*1cb0*/  FADD R79, RZ, R24 ;  /* 0x00000018ff4f7221 */ /* 0x000fc20000000000 */
[----:B------:R-:W-:Y:S01]  /*1cc0*/  FADD R80, RZ, R25 ;  /* 0x00000019ff507221 */ /* 0x000fe20000000000 */
        /* <DEDUP_REMOVED lines=30> */
[----:B------:R-:W-:-:S06]  /*1eb0*/  UMOV UR6, URZ ;  /* 0x0000003f00067c82 */ /* 0x000fcc0008000000 */
.L_x_23:
[----:B------:R-:W-:-:S04]  /*1ec0*/  UIADD3 UR16, UR5, 0x1, URZ ;  /* 0x0000000105107890 */ /* 0x000fc8000fffe03f */
[----:B------:R-:W-:-:S04]  /*1ed0*/  UISETP.NE.AND UP0, UPT, UR16, 0x25, UPT ;  /* 0x000000251000788c */ /* 0x000fc8000bf05270 */
[----:B------:R-:W-:Y:S02]  /*1ee0*/  USEL UR8, URZ, 0x1, UP0 ;  /* 0x000000013f087887 */ /* 0x000fe40008000000 */
[----:B------:R-:W-:Y:S02]  /*1ef0*/  USEL UR16, UR16, URZ, UP0 ;  /* 0x0000003f10107287 */ /* 0x000fe40008000000 */
[----:B------:R-:W-:-:S06]  /*1f00*/  ULOP3.LUT UR8, UR4, UR8, URZ, 0x3c, !UPT ;  /* 0x0000000804087292 */ /* 0x000fcc000f8e3c3f */
[----:B------:R-:W-:Y:S01]  /*1f10*/  IMAD.U32 R14, RZ, RZ, UR8 ;  /* 0x00000008ff0e7e24 */ /* 0x000fe2000f8e00ff */
[----:B------:R-:W-:-:S06]  /*1f20*/  UMOV UR8, 0x1 ;  /* 0x0000000100087882 */ /* 0x000fcc0000000000 */
.L_x_18:
[----:B------:R-:W-:-:S04]  /*1f30*/  UISETP.LT.AND UP0, UPT, UR9, 0x1, UPT ;  /* 0x000000010900788c */ /* 0x000fc8000bf01270 */
[----:B------:R-:W-:-:S04]  /*1f40*/  USEL UR12, UR9, 0x1, UP0 ;  /* 0x00000001090c7887 */ /* 0x000fc80008000000 */
[----:B------:R-:W-:-:S04]  /*1f50*/  UIADD3 UR12, UR9, -UR12, URZ ;  /* 0x8000000c090c7290 */ /* 0x000fc8000fffe03f */
[----:B------:R-:W-:-:S06]  /*1f60*/  UISETP.GE.AND UP0, UPT, UR12, 0x1, UPT ;  /* 0x000000010c00788c */ /* 0x000fcc000bf06270 */
[----:B------:R-:W-:-:S13]  /*1f70*/  PLOP3.LUT P0, PT, PT, PT, UP0, 0x80, 0x0 ;  /* 0x000000000000781c */ /* 0x000fda0003f0f008 */
[----:B------:R-:W-:Y:S05]  /*1f80*/  @!P0 BRA `(.L_x_24) ;  /* 0x0000000400748947 */ /* 0x000fea0003800000 */
[----:B01----:R-:W-:Y:S01]  /*1f90*/  IMAD.U32 R8, RZ, RZ, UR12 ;  /* 0x0000000cff087e24 */ /* 0x003fe2000f8e00ff */
[----:B------:R-:W-:Y:S01]  /*1fa0*/  ULDC UR17, c[0x0][0x50c] ;  /* 0x0001430000117ab9 */ /* 0x000fe20000000800 */
[----:B------:R-:W-:-:S07]  /*1fb0*/  IMAD.U32 R9, RZ, RZ, UR5 ;  /* 0x00000005ff097e24 */ /* 0x000fce000f8e00ff */
.L_x_32:
[----:B------:R-:W-:-:S13]  /*1fc0*/  ISETP.NE.AND P1, PT, R81, 0x3, PT ;  /* 0x000000035100780c */ /* 0x000fda0003f25270 */
[----:B------:R-:W-:Y:S05]  /*1fd0*/  @!P1 BRA `(.L_x_25) ;  /* 0x0000000000049947 */ /* 0x000fea0003800000 */
[----:B------:R-:W-:Y:S01]  /*1fe0*/  BPT.TRAP 0x1 ;  /* 0x000000040000795c */ /* 0x000fe20000300000 */
.L_x_25:
[----:B------:R-:W0:Y:S01]  /*1ff0*/  S2UR UR12, SR_CgaCtaId ;  /* 0x00000000000c79c3 */ /* 0x000e220000008800 */
[----:B------:R-:W-:Y:S01]  /*2000*/  UMOV UR10, 0x400 ;  /* 0x00000400000a7882 */ /* 0x000fe20000000000 */
[----:B------:R-:W-:Y:S01]  /*2010*/  SHF.L.U32 R10, R14, 0x1f, RZ ;  /* 0x0000001f0e0a7819 */ /* 0x000fe200000006ff */
[----:B0-----:R-:W-:-:S04]  /*2020*/  ULEA UR10, UR12, UR10, 0x18 ;  /* 0x0000000a0c0a7291 */ /* 0x001fc8000f8ec03f */
[----:B------:R-:W-:-:S09]  /*2030*/  ULEA UR12, UR16, UR10, 0x3 ;  /* 0x0000000a100c7291 */ /* 0x000fd2000f8e183f */
[----:B------:R0:W1:Y:S01]  /*2040*/  SYNCS.PHASECHK.TRANS64.TRYWAIT P0, [UR12], R10 ;  /* 0x0000000aff0075a7 */ /* 0x000062000800014c */
[----:B------:R-:W-:Y:S05]  /*2050*/  @!P1 BRA `(.L_x_26) ;  /* 0x0000000000049947 */ /* 0x000fea0003800000 */
[----:B------:R-:W-:Y:S01]  /*2060*/  BPT.TRAP 0x1 ;  /* 0x000000040000795c */ /* 0x000fe20000300000 */
.L_x_26:
[----:B-1----:R-:W-:Y:S05]  /*2070*/  @P0 BRA `(.L_x_27) ;  /* 0x0000000000080947 */ /* 0x002fea0003800000 */
[----:B------:R-:W1:Y:S02]  /*2080*/  SYNCS.PHASECHK.TRANS64.TRYWAIT P0, [UR12], R10 ;  /* 0x0000000aff0075a7 */ /* 0x000e64000800014c */
[----:B-1----:R-:W-:Y:S05]  /*2090*/  @!P0 BRA `(.L_x_28) ;  /* 0x0000006000948947 */ /* 0x002fea0003800000 */
.L_x_27:
[----:B------:R-:W-:Y:S01]  /*20a0*/  UIADD3 UR12, UR10, 0x25300, URZ ;  /* 0x000253000a0c7890 */ /* 0x000fe2000fffe03f */
[----:B------:R-:W-:Y:S01]  /*20b0*/  WARPGROUP.ARRIVE ;  /* 0x00000000000079c5 */ /* 0x000fe20000000000 */
[----:B------:R-:W-:Y:S02]  /*20c0*/  UISETP.NE.AND UP0, UPT, UR7, URZ, UPT ;  /* 0x0000003f0700728c */ /* 0x000fe4000bf05270 */
[----:B------:R-:W-:Y:S02]  /*20d0*/  USHF.R.U32.HI UR12, URZ, 0x4, UR12 ;  /* 0x000000043f0c7899 */ /* 0x000fe4000801160c */
[----:B------:R-:W-:Y:S02]  /*20e0*/  USEL UR8, UR8, URZ, !UP0 ;  /* 0x0000003f08087287 */ /* 0x000fe4000c000000 */
[----:B------:R-:W-:Y:S02]  /*20f0*/  ULOP3.LUT UR7, UR12, 0x3fff, URZ, 0xc0, !UPT ;  /* 0x00003fff0c077892 */ /* 0x000fe4000f8ec03f */
[----:B------:R-:W-:-:S02]  /*2100*/  ULOP3.LUT UR12, UR11, 0x10000, URZ, 0xfc, !UPT ;  /* 0x000100000b0c7892 */ /* 0x000fc4000f8efc3f */
[----:B------:R-:W-:Y:S02]  /*2110*/  ULOP3.LUT UR7, UR7, 0x10000, URZ, 0xfc, !UPT ;  /* 0x0001000007077892 */ /* 0x000fe4000f8efc3f */
[----:B------:R-:W-:Y:S02]  /*2120*/  UISETP.NE.U32.AND UP0, UPT, UR8, URZ, UPT ;  /* 0x0000003f0800728c */ /* 0x000fe4000bf05070 */
[----:B------:R-:W-:Y:S02]  /*2130*/  ULEA UR12, UR16, UR12, 0x8 ;  /* 0x0000000c100c7291 */ /* 0x000fe4000f8e403f */
[----:B------:R-:W-:Y:S01]  /*2140*/  ULEA UR14, UR16, UR7, 0x7 ;  /* 0x00000007100e7291 */ /* 0x000fe2000f8e383f */
[----:B------:R-:W-:Y:S01]  /*2150*/  UMOV UR13, 0xc0000010 ;  /* 0xc0000010000d7882 */ /* 0x000fe20000000000 */
[----:B------:R-:W-:Y:S01]  /*2160*/  UMOV UR15, 0xc0000010 ;  /* 0xc0000010000f7882 */ /* 0x000fe20000000000 */
[----:B------:R-:W-:-:S06]  /*2170*/  UIADD3 UR6, UR6, 0x1, URZ ;  /* 0x0000000106067890 */ /* 0x000fcc000fffe03f */
[----:B------:R-:W-:Y:S01]  /*2180*/  QGMMA.64x64x32.F32.E4M3.E4M3 R24, gdesc[UR12], R24, UP0, gsb0 ;  /* 0x00e000000c1879f3 */ /* 0x000fe2000b800818 */
[----:B------:R-:W-:-:S04]  /*2190*/  UISETP.NE.AND UP0, UPT, UR6, UR17, UPT ;  /* 0x000000110600728c */ /* 0x000fc8000bf05270 */
[----:B------:R-:W-:-:S06]  /*21a0*/  USEL UR7, URZ, 0x1, UP0 ;  /* 0x000000013f077887 */ /* 0x000fcc0008000000 */
[----:B------:R-:W-:Y:S01]  /*21b0*/  ISETP.NE.AND P0, PT, RZ, UR7, PT ;  /* 0x00000007ff007c0c */ /* 0x000fe2000bf05270 */
[----:B------:R-:W-:-:S12]  /*21c0*/  WARPGROUP.DEPBAR.LE gsb0, 0x1 ;  /* 0x00008000000079c5 */ /* 0x000fd80000010100 */
[----:B------:R-:W-:Y:S05]  /*21d0*/  @!P0 BRA `(.L_x_29) ;  /* 0x0000000000888947 */ /* 0x000fea0003800000 */
[----:B------:R-:W-:Y:S02]  /*21e0*/  WARPGROUP.DEPBAR.LE gsb0, 0x0 ;  /* 0x00008000000079c5 */ /* 0x000fe40000010000 */
[----:B------:R-:W-:-:S01]  /*21f0*/  FADD R79, R24, R79 ;  /* 0x0000004f184f7221 */ /* 0x000fc20000000000 */
[----:B------:R-:W-:Y:S01]  /*2200*/  FADD R80, R25, R80 ;  /* 0x0000005019507221 */ /* 0x000fe20000000000 */
        /* <DEDUP_REMOVED lines=30> */
[----:B------:R-:W-:-:S06]  /*23f0*/  UMOV UR6, URZ ;  /* 0x0000003f00067c82 */ /* 0x000fcc0008000000 */
.L_x_29:
[----:B------:R-:W-:Y:S05]  /*2400*/  @!P1 BRA `(.L_x_30) ;  /* 0x0000000000049947 */ /* 0x000fea0003800000 */
[----:B------:R-:W-:Y:S01]  /*2410*/  BPT.TRAP 0x1 ;  /* 0x000000040000795c */ /* 0x000fe20000300000 */
.L_x_30:
[----:B------:R-:W-:-:S13]  /*2420*/  ISETP.NE.AND P0, PT, R6, RZ, PT ;  /* 0x000000ff0600720c */ /* 0x000fda0003f05270 */
[----:B01----:R-:W-:-:S05]  /*2430*/  @P0 LEA R10, R9, UR10, 0x3 ;  /* 0x0000000a090a0c11 */ /* 0x003fca000f8e18ff */
[----:B------:R-:W-:-:S05]  /*2440*/  @P0 VIADD R10, R10, 0x128 ;  /* 0x000001280a0a0836 */ /* 0x000fca0000000000 */
[----:B------:R-:W-:-:S04]  /*2450*/  @P0 PRMT R10, R3, 0x654, R10 ;  /* 0x00000654030a0816 */ /* 0x000fc8000000000a */
[----:B------:R0:W-:Y:S01]  /*2460*/  @P0 SYNCS.ARRIVE.TRANS64.RED.A1T0 RZ, [R10+URZ], RZ ;  /* 0x000000ff0aff09a7 */ /* 0x0001e2000810043f */
[----:B------:R-:W-:-:S13]  /*2470*/  ISETP.GT.U32.AND P0, PT, R2, 0x1, PT ;  /* 0x000000010200780c */ /* 0x000fda0003f04070 */
[----:B0-----:R-:W-:Y:S05]  /*2480*/  @P0 BRA `(.L_x_31) ;  /* 0x0000000000040947 */ /* 0x001fea0003800000 */
[----:B------:R-:W-:Y:S01]  /*2490*/  BPT.TRAP 0x1 ;  /* 0x000000040000795c */ /* 0x000fe20000300000 */
.L_x_31:
[----:B------:R-:W-:Y:S01]  /*24a0*/  UIADD3 UR16, UR16, 0x1, URZ ;  /* 0x0000000110107890 */ /* 0x000fe2000fffe03f */
[C---:B------:R-:W-:Y:S01]  /*24b0*/  ISETP.GT.AND P1, PT, R8.reuse, 0x1, PT ;  /* 0x000000010800780c */ /* 0x040fe20003f24270 */
[----:B------:R-:W-:Y:S02]  /*24c0*/  VIADD R9, R9, 0x1 ;  /* 0x0000000109097836 */ /* 0x000fe40000000000 */
[----:B------:R-:W-:Y:S01]  /*24d0*/  UISETP.NE.AND UP0, UPT, UR16, 0x25, UPT ;  /* 0x000000251000788c */ /* 0x000fe2000bf05270 */
[----:B------:R-:W-:Y:S02]  /*24e0*/  VIADD R8, R8, 0xffffffff ;  /* 0xffffffff08087836 */ /* 0x000fe40000000000 */
[C---:B------:R-:W-:Y:S01]  /*24f0*/  ISETP.NE.AND P0, PT, R9.reuse, 0x25, PT ;  /* 0x000000250900780c */ /* 0x040fe20003f05270 */
[----:B------:R-:W-:Y:S02]  /*2500*/  USEL UR8, URZ, 0x1, UP0 ;  /* 0x000000013f087887 */ /* 0x000fe40008000000 */
[----:B------:R-:W-:Y:S01]  /*2510*/  USEL UR16, UR16, URZ, UP0 ;  /* 0x0000003f10107287 */ /* 0x000fe20008000000 */
[----:B------:R-:W-:-:S03]  /*2520*/  SEL R9, R9, RZ, P0 ;  /* 0x000000ff09097207 */ /* 0x000fc60000000000 */
[----:B------:R-:W-:Y:S01]  /*2530*/  LOP3.LUT R14, R14, UR8, RZ, 0x3c, !PT ;  /* 0x000000080e0e7c12 */ /* 0x000fe2000f8e3cff */
[----:B------:R-:W-:Y:S01]  /*2540*/  UMOV UR8, 0x1 ;  /* 0x0000000100087882 */ /* 0x000fe20000000000 */
[----:B------:R-:W-:Y:S06]  /*2550*/  @P1 BRA `(.L_x_32) ;  /* 0xfffffff800981947 */ /* 0x000fec000383ffff */
.L_x_24:
[----:B------:R-:W-:Y:S01]  /*2560*/  UISETP.NE.AND UP0, UPT, UR6, URZ, UPT ;  /* 0x0000003f0600728c */ /* 0x000fe2000bf05270 */
[----:B01----:R-:W0:Y:S03]  /*2570*/  LDC R8, c[0x0][0x28c] ;  /* 0x0000a300ff087b82 */ /* 0x003e260000000800 */
[----:B------:R-:W-:-:S06]  /*2580*/  USEL UR6, URZ, 0x1, !UP0 ;  /* 0x000000013f067887 */ /* 0x000fcc000c000000 */
[----:B------:R-:W-:Y:S02]  /*2590*/  ISETP.NE.AND P0, PT, RZ, UR6, PT ;  /* 0x00000006ff007c0c */ /* 0x000fe4000bf05270 */
[----:B0-----:R-:W-:-:S11]  /*25a0*/  ISETP.GE.AND P1, PT, R8, 0x1, PT ;  /* 0x000000010800780c */ /* 0x001fd60003f26270 */
[----:B------:R-:W-:Y:S05]  /*25b0*/  @!P0 BRA `(.L_x_33) ;  /* 0x0000000000848947 */ /* 0x000fea0003800000 */
[----:B------:R-:W-:Y:S02]  /*25c0*/  WARPGROUP.DEPBAR.LE gsb0, 0x0 ;  /* 0x00008000000079c5 */ /* 0x000fe40000010000 */
[----:B------:R-:W-:Y:S01]  /*25d0*/  FADD R79, R24, R79 ;  /* 0x0000004f184f7221 */ /* 0x000fe20000000000 */
        /* <DEDUP_REMOVED lines=30> */
[----:B------:R-:W-:-:S07]  /*27c0*/  FADD R16, R16, R55 ;  /* 0x0000003710107221 */ /* 0x000fce0000000000 */
.L_x_33:
[----:B------:R-:W-:Y:S02]  /*27d0*/  WARPGROUP.DEPBAR.LE gsb0, 0x0 ;  /* 0x00008000000079c5 */ /* 0x000fe40000010000 */
[----:B------:R-:W-:Y:S05]  /*27e0*/  @!P1 BRA `(.L_x_34) ;  /* 0x00000000005c9947 */ /* 0x000fea0003800000 */
[----:B------:R-:W-:-:S13]  /*27f0*/  ISETP.NE.AND P0, PT, R81, 0x3, PT ;  /* 0x000000035100780c */ /* 0x000fda0003f05270 */
[----:B------:R-:W-:Y:S05]  /*2800*/  @!P0 BRA `(.L_x_35) ;  /* 0x0000000000048947 */ /* 0x000fea0003800000 */
[----:B------:R-:W-:Y:S01]  /*2810*/  BPT.TRAP 0x1 ;  /* 0x000000040000795c */ /* 0x000fe20000300000 */
.L_x_35:
[----:B------:R-:W-:Y:S01]  /*2820*/  ISETP.NE.AND P0, PT, R6, RZ, PT ;  /* 0x000000ff0600720c */ /* 0x000fe20003f05270 */
[----:B------:R-:W-:Y:S01]  /*2830*/  BSSY B0, `(.L_x_36) ;  /* 0x0000010000007945 */ /* 0x000fe20003800000 */
[----:B------:R-:W-:-:S11]  /*2840*/  ISETP.GT.U32.AND P1, PT, R2, 0x1, PT ;  /* 0x000000010200780c */ /* 0x000fd60003f24070 */
[----:B------:R-:W-:Y:S05]  /*2850*/  @!P0 BRA `(.L_x_37) ;  /* 0x0000000000348947 */ /* 0x000fea0003800000 */
[----:B------:R-:W-:-:S04]  /*2860*/  UISETP.LT.AND UP0, UPT, UR9, 0x1, UPT ;  /* 0x000000010900788c */ /* 0x000fc8000bf01270 */
[----:B------:R-:W-:-:S04]  /*2870*/  USEL UR8, UR9, 0x1, UP0 ;  /* 0x0000000109087887 */ /* 0x000fc80008000000 */
[----:B------:R-:W-:-:S04]  /*2880*/  UIADD3 UR8, UR5, UR9, -UR8 ;  /* 0x0000000905087290 */ /* 0x000fc8000fffe808 */
[----:B------:R-:W-:-:S04]  /*2890*/  UIMAD.WIDE.U32 UR6, UR8, -0x45306eb3, URZ ;  /* 0xbacf914d080678a5 */ /* 0x000fc8000f8e003f */
[----:B------:R-:W-:-:S04]  /*28a0*/  UIADD3 UR6, UR8, -UR7, URZ ;  /* 0x8000000708067290 */ /* 0x000fc8000fffe03f */
[----:B------:R-:W-:-:S04]  /*28b0*/  ULEA.HI UR6, UR6, UR7, URZ, 0x1f ;  /* 0x0000000706067291 */ /* 0x000fc8000f8ff83f */
[----:B------:R-:W-:-:S04]  /*28c0*/  USHF.R.U32.HI UR6, URZ, 0x5, UR6 ;  /* 0x000000053f067899 */ /* 0x000fc80008011606 */
[----:B------:R-:W-:-:S04]  /*28d0*/  UIMAD UR6, UR6, -0x25, UR8 ;  /* 0xffffffdb060678a4 */ /* 0x000fc8000f8e0208 */
[----:B------:R-:W-:-:S04]  /*28e0*/  ULEA UR6, UR6, UR10, 0x3 ;  /* 0x0000000a06067291 */ /* 0x000fc8000f8e183f */
[----:B------:R-:W-:-:S06]  /*28f0*/  UIADD3 UR6, UR6, 0x128, URZ ;  /* 0x0000012806067890 */ /* 0x000fcc000fffe03f */
[----:B------:R-:W-:-:S05]  /*2900*/  IMAD.U32 R8, RZ, RZ, UR6 ;  /* 0x00000006ff087e24 */ /* 0x000fca000f8e00ff */
[----:B------:R-:W-:-:S04]  /*2910*/  PRMT R8, R3, 0x654, R8 ;  /* 0x0000065403087816 */ /* 0x000fc80000000008 */
[----:B------:R0:W-:Y:S03]  /*2920*/  SYNCS.ARRIVE.TRANS64.RED.A1T0 RZ, [R8+URZ], RZ ;  /* 0x000000ff08ff79a7 */ /* 0x0001e6000810043f */
.L_x_37:
[----:B------:R-:W-:Y:S05]  /*2930*/  BSYNC B0 ;  /* 0x0000000000007941 */ /* 0x000fea0003800000 */
.L_x_36:
[----:B------:R-:W-:Y:S05]  /*2940*/  @P1 BRA `(.L_x_34) ;  /* 0x0000000000041947 */ /* 0x000fea0003800000 */
[----:B------:R-:W-:Y:S01]  /*2950*/  BPT.TRAP 0x1 ;  /* 0x000000040000795c */ /* 0x000fe20000300000 */
.L_x_34:
[----:B------:R-:W1:Y:S01]  /*2960*/  LDC R14, c[0x0][0x288] ;  /* 0x0000a200ff0e7b82 */ /* 0x000e620000000800 */
[--C-:B0-----:R-:W-:Y:S01]  /*2970*/  SHF.R.U32.HI R8, RZ, 0x2, R0.reuse ;  /* 0x00000002ff087819 */ /* 0x101fe20000011600 */
[----:B------:R-:W-:Y:S01]  /*2980*/  UIADD3 UR8, UR9, UR5, URZ ;  /* 0x0000000509087290 */ /* 0x000fe2000fffe03f */
[----:B------:R-:W-:Y:S01]  /*2990*/  LOP3.LUT R10, R0, 0x60, RZ, 0xc0, !PT ;  /* 0x00000060000a7812 */ /* 0x000fe200078ec0ff */
[----:B------:R-:W-:Y:S01]  /*29a0*/  ULDC UR12, c[0x0][0x284] ;  /* 0x0000a100000c7ab9 */ /* 0x000fe20000000800 */
[----:B------:R-:W-:Y:S01]  /*29b0*/  SHF.R.U32.HI R11, RZ, 0x7, R0 ;  /* 0x00000007ff0b7819 */ /* 0x000fe20000011600 */
[----:B------:R-:W-:Y:S01]  /*29c0*/  UISETP.GT.U32.AND UP0, UPT, UR8, 0x24, UPT ;  /* 0x000000240800788c */ /* 0x000fe2000bf04070 */
[----:B------:R-:W-:Y:S01]  /*29d0*/  LOP3.LUT R9, R8, 0x7, RZ, 0xc0, !PT ;  /* 0x0000000708097812 */ /* 0x000fe200078ec0ff */
[----:B------:R-:W-:Y:S01]  /*29e0*/  UIMAD.WIDE.U32 UR6, UR8, -0x45306eb3, URZ ;  /* 0xbacf914d080678a5 */ /* 0x000fe2000f8e003f */
[----:B------:R-:W-:Y:S01]  /*29f0*/  SHF.R.U32.HI R10, RZ, 0x1, R10 ;  /* 0x00000001ff0a7819 */ /* 0x000fe2000001160a */
[----:B------:R-:W-:Y:S01]  /*2a00*/  UISETP.LT.U32.AND UP0, UPT, UR9, 0x25, UP0 ;  /* 0x000000250900788c */ /* 0x000fe20008701070 */
[----:B------:R-:W-:Y:S01]  /*2a10*/  LOP3.LUT R8, R11, 0x1, RZ, 0xc0, !PT ;  /* 0x000000010b087812 */ /* 0x000fe200078ec0ff */
[----:B------:R-:W-:Y:S01]  /*2a20*/  UIADD3 UR5, UR8, -UR7, URZ ;  /* 0x8000000708057290 */ /* 0x000fe2000fffe03f */
[----:B------:R-:W-:Y:S01]  /*2a30*/  IADD3 R25, RZ, -R10, -R9 ;  /* 0x8000000aff197210 */ /* 0x000fe20007ffe809 */
[----:B------:R-:W-:Y:S01]  /*2a40*/  UISETP.GE.U32.AND UP1, UPT, UR9, 0x25, UPT ;  /* 0x000000250900788c */ /* 0x000fe2000bf26070 */
[----:B------:R-:W-:Y:S01]  /*2a50*/  SHF.R.S32.HI R32, RZ, 0x1f, R73 ;  /* 0x0000001fff207819 */ /* 0x000fe20000011449 */
[C---:B------:R-:W-:Y:S01]  /*2a60*/  IMAD.SHL.U32 R24, R8.reuse, 0x40, RZ ;  /* 0x0000004008187824 */ /* 0x040fe200078e00ff */
[----:B------:R-:W-:Y:S01]  /*2a70*/  USEL UR6, URZ, 0x1, !UP0 ;  /* 0x000000013f067887 */ /* 0x000fe2000c000000 */
[----:B------:R-:W-:Y:S01]  /*2a80*/  IMAD R27, R8, -0x40, R25 ;  /* 0xffffffc0081b7824 */ /* 0x000fe200078e0219 */
[----:B------:R-:W-:Y:S01]  /*2a90*/  LOP3.LUT R8, R0, 0x3, RZ, 0xc0, !PT ;  /* 0x0000000300087812 */ /* 0x000fe200078ec0ff */
[----:B------:R-:W-:Y:S01]  /*2aa0*/  IMAD.SHL.U32 R25, R15, 0x40, RZ ;  /* 0x000000400f197824 */ /* 0x000fe200078e00ff */
[----:B------:R-:W-:Y:S01]  /*2ab0*/  LOP3.LUT R11, R24, 0x40, R9, 0xe2, !PT ;  /* 0x00000040180b7812 */ /* 0x000fe200078ee209 */
[----:B------:R-:W-:Y:S01]  /*2ac0*/  IMAD.SHL.U32 R24, R71, 0x80, RZ ;  /* 0x0000008047187824 */ /* 0x000fe200078e00ff */
[----:B------:R-:W-:Y:S01]  /*2ad0*/  ULEA.HI UR5, UR5, UR7, URZ, 0x1f ;  /* 0x0000000705057291 */ /* 0x000fe2000f8ff83f */
[----:B-1----:R-:W-:Y:S01]  /*2ae0*/  IMAD R28, R8, -0x2, R14 ;  /* 0xfffffffe081c7824 */ /* 0x002fe200078e020e */
[C---:B------:R-:W-:Y:S01]  /*2af0*/  ISETP.GE.AND P0, PT, R25.reuse, R14, PT ;  /* 0x0000000e1900720c */ /* 0x040fe20003f06270 */
[----:B------:R-:W-:Y:S01]  /*2b00*/  IMAD.SHL.U32 R14, R0, 0x2, RZ ;  /* 0x00000002000e7824 */ /* 0x000fe200078e00ff */
[----:B------:R-:W-:Y:S01]  /*2b10*/  ULDC.64 UR10, c[0x0][0x5d0] ;  /* 0x00017400000a7ab9 */ /* 0x000fe20000000a00 */
[----:B------:R-:W-:Y:S01]  /*2b20*/  ULOP3.LUT UR4, UR4, UR6, URZ, 0x3c, !UPT ;  /* 0x0000000604047292 */ /* 0x000fe2000f8e3c3f */
[----:B------:R-:W-:Y:S01]  /*2b30*/  ISETP.GE.OR P0, PT, R24, UR12, P0 ;  /* 0x0000000c18007c0c */ /* 0x000fe20008706670 */
[----:B------:R-:W-:Y:S01]  /*2b40*/  IMAD R8, R32, UR10, RZ ;  /* 0x0000000a20087c24 */ /* 0x000fe2000f8e02ff */
[----:B------:R-:W-:Y:S01]  /*2b50*/  LOP3.LUT R14, R25, 0x6, R14, 0xf8, !PT ;  /* 0x00000006190e7812 */ /* 0x000fe200078ef80e */
[----:B------:R-:W-:Y:S01]  /*2b60*/  USHF.R.U32.HI UR5, URZ, 0x5, UR5 ;  /* 0x000000053f057899 */ /* 0x000fe20008011605 */
[----:B------:R-:W-:Y:S01]  /*2b70*/  IMAD.WIDE R30, R71, 0x80, RZ ;  /* 0x00000080471e7825 */ /* 0x000fe200078e02ff */
[----:B------:R-:W-:-:S02]  /*2b80*/  IADD3 R27, -R24, UR12, R27 ;  /* 0x0000000c181b7c10 */ /* 0x000fc4000fffe11b */
[----:B------:R-:W-:Y:S01]  /*2b90*/  SHF.R.S32.HI R15, RZ, 0x1f, R14 ;  /* 0x0000001fff0f7819 */ /* 0x000fe2000001140e */
[C---:B------:R-:W-:Y:S01]  /*2ba0*/  IMAD R29, R73.reuse, UR11, R8 ;  /* 0x0000000b491d7c24 */ /* 0x040fe2000f8e0208 */
[----:B------:R-:W-:Y:S01]  /*2bb0*/  @UP1 ULOP3.LUT UR4, UR4, 0x1, UR5, 0x78, !UPT ;  /* 0x0000000104041892 */ /* 0x000fe2000f8e7805 */
[----:B------:R-:W-:Y:S01]  /*2bc0*/  LOP3.LUT R33, R30, R11, R10, 0xfe, !PT ;  /* 0x0000000b1e217212 */ /* 0x000fe200078efe0a */
[----:B------:R-:W-:Y:S01]  /*2bd0*/  UIMAD UR5, UR5, -0x25, UR8 ;  /* 0xffffffdb050578a4 */ /* 0x000fe2000f8e0208 */
[----:B------:R-:W-:-:S04]  /*2be0*/  IMAD.WIDE.U32 R8, R73, UR10, R14 ;  /* 0x0000000a49087c25 */ /* 0x000fc8000f8e000e */
[----:B------:R-:W-:Y:S02]  /*2bf0*/  IMAD.IADD R9, R9, 0x1, R29 ;  /* 0x0000000109097824 */ /* 0x000fe400078e021d */
[----:B------:R-:W-:Y:S02]  /*2c00*/  IMAD.IADD R28, R28, 0x1, -R25 ;  /* 0x000000011c1c7824 */ /* 0x000fe400078e0a19 */
[----:B------:R-:W-:Y:S01]  /*2c10*/  IMAD.MOV.U32 R26, RZ, RZ, -0x1 ;  /* 0xffffffffff1a7424 */ /* 0x000fe200078e00ff */
[----:B------:R-:W-:Y:S06]  /*2c20*/  @P0 BRA `(.L_x_38) ;  /* 0x0000002400940947 */ /* 0x000fec0003800000 */
[----:B------:R-:W0:Y:S01]  /*2c30*/  LDC.64 R24, c[0x0][0x5c8] ;  /* 0x00017200ff187b82 */ /* 0x000e220000000a00 */
[----:B------:R-:W-:Y:S01]  /*2c40*/  ULDC.64 UR6, c[0x0][0x5c0] ;  /* 0x0001700000067ab9 */ /* 0x000fe20000000a00 */
[----:B------:R-:W-:Y:S01]  /*2c50*/  BSSY B0, `(.L_x_38) ;  /* 0x0000262000007945 */ /* 0x000fe20003800000 */
[-C--:B0-----:R-:W-:Y:S02]  /*2c60*/  IMAD R10, R31, R24.reuse, RZ ;  /* 0x000000181f0a7224 */ /* 0x081fe400078e02ff */
[----:B------:R-:W-:-:S04]  /*2c70*/  IMAD.WIDE.U32 R8, R33, R24, R8 ;  /* 0x0000001821087225 */ /* 0x000fc800078e0008 */
[----:B------:R-:W-:Y:S01]  /*2c80*/  IMAD R11, R33, R25, R10 ;  /* 0x00000019210b7224 */ /* 0x000fe200078e020a */
[----:B------:R-:W-:Y:S02]  /*2c90*/  LEA R10, P0, R24, R8, 0x3 ;  /* 0x00000008180a7211 */ /* 0x000fe400078018ff */
[----:B------:R-:W-:Y:S01]  /*2ca0*/  IADD3 R8, P1, R8, UR6, RZ ;  /* 0x0000000608087c10 */ /* 0x000fe2000ff3e0ff */
[----:B------:R-:W-:Y:S01]  /*2cb0*/  IMAD.IADD R9, R9, 0x1, R11 ;  /* 0x0000000109097824 */ /* 0x000fe200078e020b */
[----:B------:R-:W-:-:S04]  /*2cc0*/  IADD3 R10, P2, R10, UR6, RZ ;  /* 0x000000060a0a7c10 */ /* 0x000fc8000ff5e0ff */
[----:B------:R-:W-:Y:S02]  /*2cd0*/  LEA.HI.X R11, R24, R9, R25, 0x3, P0 ;  /* 0x00000009180b7211 */ /* 0x000fe400000f1c19 */
[----:B----45:R-:W-:Y:S02]  /*2ce0*/  FSETP.NEU.AND P0, PT, R12, RZ, PT ;  /* 0x000000ff0c00720b */ /* 0x030fe40003f0d000 */
[----:B------:R-:W-:Y:S02]  /*2cf0*/  IADD3.X R9, R9, UR7, RZ, P1, !PT ;  /* 0x0000000709097c10 */ /* 0x000fe40008ffe4ff */
[----:B------:R-:W-:-:S09]  /*2d00*/  IADD3.X R11, R11, UR7, RZ, P2, !PT ;  /* 0x000000070b0b7c10 */ /* 0x000fd200097fe4ff */
[----:B------:R-:W-:Y:S05]  /*2d10*/  @!P0 BRA `(.L_x_39) ;  /* 0x0000001c00148947 */ /* 0x000fea0003800000 */
[----:B------:R-:W-:Y:S01]  /*2d20*/  ULDC.64 UR6, c[0x0][0x5b8] ;  /* 0x00016e0000067ab9 */ /* 0x000fe20000000a00 */
[----:B------:R-:W-:Y:S01]  /*2d30*/  ISETP.GE.AND P0, PT, R28, 0x1, PT ;  /* 0x000000011c00780c */ /* 0x000fe20003f06270 */
[----:B------:R-:W-:Y:S01]  /*2d40*/  IMAD R32, R32, UR6, RZ ;  /* 0x0000000620207c24 */ /* 0x000fe2000f8e02ff */
[----:B------:R-:W-:Y:S01]  /*2d50*/  ULDC.64 UR10, c[0x0][0x5a8] ;  /* 0x00016a00000a7ab9 */ /* 0x000fe20000000a00 */
[----:B------:R-:W-:Y:S01]  /*2d60*/  IMAD.WIDE.U32 R24, R73, UR6, R14 ;  /* 0x0000000649187c25 */ /* 0x000fe2000f8e000e */
[----:B------:R-:W-:Y:S01]  /*2d70*/  ISETP.LT.OR P3, PT, R27, 0x1, !P0 ;  /* 0x000000011b00780c */ /* 0x000fe20004761670 */
[----:B------:R-:W-:Y:S02]  /*2d80*/  BSSY B1, `(.L_x_40) ;  /* 0x000000c000017945 */ /* 0x000fe40003800000 */
[----:B------:R-:W-:Y:S01]  /*2d90*/  IMAD R73, R73, UR7, R32 ;  /* 0x0000000749497c24 */ /* 0x000fe2000f8e0220 */
[----:B------:R-:W-:Y:S02]  /*2da0*/  ULDC.64 UR6, c[0x0][0x5b0] ;  /* 0x00016c0000067ab9 */ /* 0x000fe40000000a00 */
[----:B------:R-:W-:-:S02]  /*2db0*/  IMAD R29, R31, UR6, RZ ;  /* 0x000000061f1d7c24 */ /* 0x000fc4000f8e02ff */
[----:B------:R-:W-:Y:S02]  /*2dc0*/  IMAD.IADD R25, R25, 0x1, R73 ;  /* 0x0000000119197824 */ /* 0x000fe400078e0249 */
[C---:B------:R-:W-:Y:S02]  /*2dd0*/  IMAD R29, R33.reuse, UR7, R29 ;  /* 0x00000007211d7c24 */ /* 0x040fe4000f8e021d */
[----:B------:R-:W-:-:S03]  /*2de0*/  IMAD.WIDE.U32 R14, R33, UR6, R24 ;  /* 0x00000006210e7c25 */ /* 0x000fc6000f8e0018 */
[----:B------:R-:W-:-:S04]  /*2df0*/  IADD3 R14, P1, R14, UR10, RZ ;  /* 0x0000000a0e0e7c10 */ /* 0x000fc8000ff3e0ff */
[--C-:B------:R-:W-:Y:S02]  /*2e00*/  IADD3.X R15, R15, UR11, R29.reuse, P1, !PT ;  /* 0x0000000b0f0f7c10 */ /* 0x100fe40008ffe41d */
[----:B------:R-:W-:Y:S01]  /*2e10*/  PRMT R29, RZ, 0x7610, R29 ;  /* 0x00007610ff1d7816 */ /* 0x000fe2000000001d */
[----:B------:R-:W-:Y:S06]  /*2e20*/  @P3 BRA `(.L_x_41) ;  /* 0x0000000000043947 */ /* 0x000fec0003800000 */
[----:B------:R0:W5:Y:S02]  /*2e30*/  LDG.E.U8 R29, desc[UR18][R14.64] ;  /* 0x000000120e1d7981 */ /* 0x000164000c1e1100 */
.L_x_41:
[----:B------:R-:W-:Y:S05]  /*2e40*/  BSYNC B1 ;  /* 0x0000000000017941 */ /* 0x000fea0003800000 */
.L_x_40:
[----:B-----5:R-:W-:Y:S01]  /*2e50*/  LOP3.LUT R29, R29, 0xff, RZ, 0xc0, !PT ;  /* 0x000000ff1d1d7812 */ /* 0x020fe200078ec0ff */
[----:B------:R-:W-:Y:S01]  /*2e60*/  BSSY B1, `(.L_x_42) ;  /* 0x000000c000017945 */ /* 0x000fe20003800000 */
[----:B------:R-:W-:Y:S02]  /*2e70*/  ISETP.GE.AND P1, PT, R28, 0x2, PT ;  /* 0x000000021c00780c */ /* 0x000fe40003f26270 */
[----:B------:R-:W-:Y:S02]  /*2e80*/  F2FP.F16.E4M3.UNPACK_B R29, R29 ;  /* 0x0000001dff1d723e */ /* 0x000fe400020006ff */
[----:B------:R-:W-:-:S03]  /*2e90*/  ISETP.LT.OR P2, PT, R27, 0x1, !P1 ;  /* 0x000000011b00780c */ /* 0x000fc60004f41670 */
[----:B------:R-:W-:-:S05]  /*2ea0*/  HADD2.F32 R29, -RZ, R29.H0_H0 ;  /* 0x2000001dff1d7230 */ /* 0x000fca0000004100 */
[----:B------:R-:W-:Y:S01]  /*2eb0*/  FMUL R32, R29, R12 ;  /* 0x0000000c1d207220 */ /* 0x000fe20000400000 */
[----:B------:R-:W-:-:S03]  /*2ec0*/  PRMT R29, RZ, 0x7610, R29 ;  /* 0x00007610ff1d7816 */ /* 0x000fc6000000001d */
[----:B--2---:R-:W-:-:S05]  /*2ed0*/  FFMA R32, R79, R7, R32 ;  /* 0x000000074f207223 */ /* 0x004fca0000000020 */
[----:B------:R-:W-:-:S05]  /*2ee0*/  F2FP.SATFINITE.E4M3.F32.PACK_AB_MERGE_C R35, RZ, R32, RZ ;  /* 0x00000020ff23723e */ /* 0x000fca00048070ff */
[----:B------:R1:W-:Y:S01]  /*2ef0*/  @!P3 STG.E.U8 desc[UR18][R8.64], R35 ;  /* 0x000000230800b986 */ /* 0x0003e2000c101112 */
[----:B------:R-:W-:Y:S05]  /*2f00*/  @P2 BRA `(.L_x_43) ;  /* 0x0000000000042947 */ /* 0x000fea0003800000 */
[----:B------:R2:W5:Y:S02]  /*2f10*/  LDG.E.U8 R29, desc[UR18][R14.64+0x1] ;  /* 0x000001120e1d7981 */ /* 0x000564000c1e1100 */
.L_x_43:
[----:B------:R-:W-:Y:S05]  /*2f20*/  BSYNC B1 ;  /* 0x0000000000017941 */ /* 0x000fea0003800000 */
.L_x_42:
[----:B-----5:R-:W-:Y:S01]  /*2f30*/  LOP3.LUT R29, R29, 0xff, RZ, 0xc0, !PT ;  /* 0x000000ff1d1d7812 */ /* 0x020fe200078ec0ff */
[----:B------:R-:W-:Y:S01]  /*2f40*/  BSSY B1, `(.L_x_44) ;  /* 0x0000012000017945 */ /* 0x000fe20003800000 */
[----:B------:R-:W-:Y:S02]  /*2f50*/  IADD3 R33, P3, R33, 0x8, RZ ;  /* 0x0000000821217810 */ /* 0x000fe40007f7e0ff */
[----:B------:R-:W-:Y:S02]  /*2f60*/  F2FP.F16.E4M3.UNPACK_B R29, R29 ;  /* 0x0000001dff1d723e */ /* 0x000fe400020006ff */
[----:B------:R-:W-:Y:S01]  /*2f70*/  ISETP.LT.OR P0, PT, R27, 0x9, !P0 ;  /* 0x000000091b00780c */ /* 0x000fe20004701670 */
[----:B------:R-:W-:Y:S02]  /*2f80*/  IMAD.X R30, RZ, RZ, R31, P3 ;  /* 0x000000ffff1e7224 */ /* 0x000fe400018e061f */
[----:B------:R-:W-:Y:S02]  /*2f90*/  HADD2.F32 R29, -RZ, R29.H0_H0 ;  /* 0x2000001dff1d7230 */ /* 0x000fe40000004100 */
[----:B------:R-:W-:-:S02]  /*2fa0*/  IMAD R30, R30, UR6, RZ ;  /* 0x000000061e1e7c24 */ /* 0x000fc4000f8e02ff */
[----:B------:R-:W-:-:S04]  /*2fb0*/  IMAD.WIDE.U32 R24, R33, UR6, R24 ;  /* 0x0000000621187c25 */ /* 0x000fc8000f8e0018 */
[----:B------:R-:W-:Y:S01]  /*2fc0*/  FMUL R29, R29, R12 ;  /* 0x0000000c1d1d7220 */ /* 0x000fe20000400000 */
[----:B------:R-:W-:-:S03]  /*2fd0*/  IMAD R33, R33, UR7, R30 ;  /* 0x0000000721217c24 */ /* 0x000fc6000f8e021e */
[----:B------:R-:W-:Y:S01]  /*2fe0*/  FFMA R29, R80, R7, R29 ;  /* 0x00000007501d7223 */ /* 0x000fe2000000001d */
[----:B------:R-:W-:-:S04]  /*2ff0*/  IADD3 R24, P3, R24, UR10, RZ ;  /* 0x0000000a18187c10 */ /* 0x000fc8000ff7e0ff */
[----:B------:R-:W-:Y:S02]  /*3000*/  F2FP.SATFINITE.E4M3.F32.PACK_AB_MERGE_C R31, RZ, R29, RZ ;  /* 0x0000001dff1f723e */ /* 0x000fe400048070ff */
[----:B------:R-:W-:Y:S02]  /*3010*/  IADD3.X R25, R25, UR11, R33, P3, !PT ;  /* 0x0000000b19197c10 */ /* 0x000fe40009ffe421 */
[----:B------:R-:W-:Y:S01]  /*3020*/  PRMT R29, RZ, 0x7610, R29 ;  /* 0x00007610ff1d7816 */ /* 0x000fe2000000001d */
[----:B------:R3:W-:Y:S01]  /*3030*/  @!P2 STG.E.U8 desc[UR18][R8.64+0x1], R31 ;  /* 0x0000011f0800a986 */ /* 0x0007e2000c101112 */
[----:B------:R-:W-:Y:S05]  /*3040*/  @P0 BRA `(.L_x_45) ;  /* 0x0000000000040947 */ /* 0x000fea0003800000 */
[----:B------:R4:W5:Y:S02]  /*3050*/  LDG.E.U8 R29, desc[UR18][R24.64] ;  /* 0x00000012181d7981 */ /* 0x000964000c1e1100 */
.L_x_45:
[----:B------:R-:W-:Y:S05]  /*3060*/  BSYNC B1 ;  /* 0x0000000000017941 */ /* 0x000fea0003800000 */
.L_x_44:
[----:B-----5:R-:W-:Y:S01]  /*3070*/  LOP3.LUT R29, R29, 0xff, RZ, 0xc0, !PT ;  /* 0x000000ff1d1d7812 */ /* 0x020fe200078ec0ff */
[----:B------:R-:W-:Y:S01]  /*3080*/  BSSY B1, `(.L_x_46) ;  /* 0x000000b000017945 */ /* 0x000fe20003800000 */
[----:B------:R-:W-:Y:S02]  /*3090*/  ISETP.LT.OR P1, PT, R27, 0x9, !P1 ;  /* 0x000000091b00780c */ /* 0x000fe40004f21670 */
[----:B------:R-:W-:-:S05]  /*30a0*/  F2FP.F16.E4M3.UNPACK_B R29, R29 ;  /* 0x0000001dff1d723e */ /* 0x000fca00020006ff */
[----:B------:R-:W-:-:S05]  /*30b0*/  HADD2.F32 R29, -RZ, R29.H0_H0 ;  /* 0x2000001dff1d7230 */ /* 0x000fca0000004100 */
[----:B------:R-:W-:Y:S01]  /*30c0*/  FMUL R30, R29, R12 ;  /* 0x0000000c1d1e7220 */ /* 0x000fe20000400000 */
[----:B------:R-:W-:-:S03]  /*30d0*/  PRMT R29, RZ, 0x7610, R29 ;  /* 0x00007610ff1d7816 */ /* 0x000fc6000000001d */
[----:B------:R-:W-:-:S05]  /*30e0*/  FFMA R30, R77, R7, R30 ;  /* 0x000000074d1e7223 */ /* 0x000fca000000001e */
[----:B---3--:R-:W-:-:S05]  /*30f0*/  F2FP.SATFINITE.E4M3.F32.PACK_AB_MERGE_C R31, RZ, R30, RZ ;  /* 0x0000001eff1f723e */ /* 0x008fca00048070ff */
[----:B------:R3:W-:Y:S01]  /*3100*/  @!P0 STG.E.U8 desc[UR18][R10.64], R31 ;  /* 0x0000001f0a008986 */ /* 0x0007e2000c101112 */
[----:B------:R-:W-:Y:S05]  /*3110*/  @P1 BRA `(.L_x_47) ;  /* 0x0000000000041947 */ /* 0x000fea0003800000 */
[----:B------:R0:W5:Y:S02]  /*3120*/  LDG.E.U8 R29, desc[UR18][R24.64+0x1] ;  /* 0x00000112181d7981 */ /* 0x000164000c1e1100 */
.L_x_47:
[----:B------:R-:W-:Y:S05]  /*3130*/  BSYNC B1 ;  /* 0x0000000000017941 */ /* 0x000fea0003800000 */
.L_x_46:
[----:B-----5:R-:W-:Y:S01]  /*3140*/  LOP3.LUT R29, R29, 0xff, RZ, 0xc0, !PT ;  /* 0x000000ff1d1d7812 */ /* 0x020fe200078ec0ff */
[----:B------:R-:W-:Y:S01]  /*3150*/  BSSY B1, `(.L_x_48) ;  /* 0x000000c000017945 */ /* 0x000fe20003800000 */
[----:B------:R-:W-:Y:S02]  /*3160*/  ISETP.GE.AND P0, PT, R28, 0x9, PT ;  /* 0x000000091c00780c */ /* 0x000fe40003f06270 */
[----:B------:R-:W-:Y:S02]  /*3170*/  F2FP.F16.E4M3.UNPACK_B R29, R29 ;  /* 0x0000001dff1d723e */ /* 0x000fe400020006ff */
[----:B------:R-:W-:-:S03]  /*3180*/  ISETP.LT.OR P2, PT, R27, 0x1, !P0 ;  /* 0x000000011b00780c */ /* 0x000fc60004741670 */
[----:B------:R-:W-:-:S05]  /*3190*/  HADD2.F32 R29, -RZ, R29.H0_H0 ;  /* 0x2000001dff1d7230 */ /* 0x000fca0000004100 */
[----:B------:R-:W-:-:S04]  /*31a0*/  FMUL R29, R29, R12 ;  /* 0x0000000c1d1d7220 */ /* 0x000fc80000400000 */
[----:B------:R-:W-:-:S05]  /*31b0*/  FFMA R29, R78, R7, R29 ;  /* 0x000000074e1d7223 */ /* 0x000fca000000001d */
[----:B---3--:R-:W-:Y:S02]  /*31c0*/  F2FP.SATFINITE.E4M3.F32.PACK_AB_MERGE_C R31, RZ, R29, RZ ;  /* 0x0000001dff1f723e */ /* 0x008fe400048070ff */
[----:B------:R-:W-:-:S03]  /*31d0*/  PRMT R29, RZ, 0x7610, R29 ;  /* 0x00007610ff1d7816 */ /* 0x000fc6000000001d */
[----:B------:R3:W-:Y:S01]  /*31e0*/  @!P1 STG.E.U8 desc[UR18][R10.64+0x1], R31 ;  /* 0x0000011f0a009986 */ /* 0x0007e2000c101112 */
[----:B------:R-:W-:Y:S05]  /*31f0*/  @P2 BRA `(.L_x_49) ;  /* 0x0000000000042947 */ /* 0x000fea0003800000 */
[----:B------:R0:W5:Y:S02]  /*3200*/  LDG.E.U8 R29, desc[UR18][R14.64+0x8] ;  /* 0x000008120e1d7981 */ /* 0x000164000c1e1100 */
.L_x_49:
[----:B------:R-:W-:Y:S05]  /*3210*/  BSYNC B1 ;  /* 0x0000000000017941 */ /* 0x000fea0003800000 */
.L_x_48:
        /* <DEDUP_REMOVED lines=13> */
.L_x_51:
[----:B------:R-:W-:Y:S05]  /*32f0*/  BSYNC B1 ;  /* 0x0000000000017941 */ /* 0x000fea0003800000 */
.L_x_50:
[----:B-----5:R-:W-:Y:S01]  /*3300*/  LOP3.LUT R29, R29, 0xff, RZ, 0xc0, !PT ;  /* 0x000000ff1d1d7812 */ /* 0x020fe200078ec0ff */
[----:B------:R-:W-:Y:S01]  /*3310*/  BSSY B1, `(.L_x_52) ;  /* 0x000000b000017945 */ /* 0x000fe20003800000 */
[----:B------:R-:W-:Y:S02]  /*3320*/  ISETP.LT.OR P0, PT, R27, 0x9, !P0 ;  /* 0x000000091b00780c */ /* 0x000fe40004701670 */
[----:B------:R-:W-:-:S05]  /*3330*/  F2FP.F16.E4M3.UNPACK_B R29, R29 ;  /* 0x0000001dff1d723e */ /* 0x000fca00020006ff */
        /* <DEDUP_REMOVED lines=8> */
.L_x_53:
[----:B------:R-:W-:Y:S05]  /*33c0*/  BSYNC B1 ;  /* 0x0000000000017941 */ /* 0x000fea0003800000 */
.L_x_52:
        /* <DEDUP_REMOVED lines=12> */
.L_x_55:
[----:B------:R-:W-:Y:S05]  /*3490*/  BSYNC B1 ;  /* 0x0000000000017941 */ /* 0x000fea0003800000 */
.L_x_54:
        /* <DEDUP_REMOVED lines=13> */
.L_x_57:
[----:B------:R-:W-:Y:S05]  /*3570*/  BSYNC B1 ;  /* 0x0000000000017941 */ /* 0x000fea0003800000 */
.L_x_56:
        /* <DEDUP_REMOVED lines=13> */
.L_x_59:
[----:B------:R-:W-:Y:S05]  /*3650*/  BSYNC B1 ;  /* 0x0000000000017941 */ /* 0x000fea0003800000 */
.L_x_58:
        /* <DEDUP_REMOVED lines=12> */
.L_x_61:
[----:B------:R-:W-:Y:S05]  /*3720*/  BSYNC B1 ;  /* 0x0000000000017941 */ /* 0x000fea0003800000 */
.L_x_60:
        /* <DEDUP_REMOVED lines=12> */
.L_x_63:
[----:B------:R-:W-:Y:S05]  /*37f0*/  BSYNC B1 ;  /* 0x0000000000017941 */ /* 0x000fea0003800000 */
.L_x_62:
        /* <DEDUP_REMOVED lines=13> */
.L_x_65:
[----:B------:R-:W-:Y:S05]  /*38d0*/  BSYNC B1 ;  /* 0x0000000000017941 */ /* 0x000fea0003800000 */
.L_x_64:
        /* <DEDUP_REMOVED lines=13> */
.L_x_67:
[----:B------:R-:W-:Y:S05]  /*39b0*/  BSYNC B1 ;  /* 0x0000000000017941 */ /* 0x000fea0003800000 */
.L_x_66:
        /* <DEDUP_REMOVED lines=12> */
.L_x_69:
[----:B------:R-:W-:Y:S05]  /*3a80*/  BSYNC B1 ;  /* 0x0000000000017941 */ /* 0x000fea0003800000 */
.L_x_68:
        /* <DEDUP_REMOVED lines=12> */
.L_x_71:
[----:B------:R-:W-:Y:S05]  /*3b50*/  BSYNC B1 ;  /* 0x0000000000017941 */ /* 0x000fea0003800000 */
.L_x_70:
        /* <DEDUP_REMOVED lines=13> */
.L_x_73:
[----:B------:R-:W-:Y:S05]  /*3c30*/  BSYNC B1 ;  /* 0x0000000000017941 */ /* 0x000fea0003800000 */
.L_x_72:
        /* <DEDUP_REMOVED lines=13> */
.L_x_75:
[----:B------:R-:W-:Y:S05]  /*3d10*/  BSYNC B1 ;  /* 0x0000000000017941 */ /* 0x000fea0003800000 */
.L_x_74:
        /* <DEDUP_REMOVED lines=12> */
.L_x_77:
[----:B------:R-:W-:Y:S05]  /*3de0*/  BSYNC B1 ;  /* 0x0000000000017941 */ /* 0x000fea0003800000 */
.L_x_76:
        /* <DEDUP_REMOVED lines=12> */
.L_x_79:
[----:B------:R-:W-:Y:S05]  /*3eb0*/  BSYNC B1 ;  /* 0x0000000000017941 */ /* 0x000fea0003800000 */
.L_x_78:
        /* <DEDUP_REMOVED lines=13> */
.L_x_81:
[----:B------:R-:W-:Y:S05]  /*3f90*/  BSYNC B1 ;  /* 0x0000000000017941 */ /* 0x000fea0003800000 */
.L_x_80:
        /* <DEDUP_REMOVED lines=13> */
.L_x_83:
[----:B------:R-:W-:Y:S05]  /*4070*/  BSYNC B1 ;  /* 0x0000000000017941 */ /* 0x000fea0003800000 */
.L_x_82:
        /* <DEDUP_REMOVED lines=12> */
.L_x_85:
[----:B------:R-:W-:Y:S05]  /*4140*/  BSYNC B1 ;  /* 0x0000000000017941 */ /* 0x000fea0003800000 */
.L_x_84:
[----:B-----5:R-:W-:Y:S01]  /*4150*/  LOP3.LUT R29, R29, 0xff, RZ, 0xc0, !PT ;  /* 0x000000ff1d1d7812 */ /* 0x020fe200078ec0ff */
[----:B------:R-:W-:Y:S01]  /*4160*/  BSSY B1, `(.L_x_86) ;  /* 0x000000b000017945 */ /* 0x000fe20003800000 */
[----:B------:R-:W-:Y:S02]  /*4170*/  ISETP.LT.OR P1, PT, R27, 0x9, !P1 ;  /* 0x000000091b00780c */ /* 0x000fe40004f21670 */
[----:B------:R-:W-:-:S05]  /*4180*/  F2FP.F16.E4M3.UNPACK_B R29, R29 ;  /* 0x0000001dff1d723e */ /* 0x000fca00020006ff */
[----:B------:R-:W-:-:S05]  /*4190*/  HADD2.F32 R29, -RZ, R29.H0_H0 ;  /* 0x2000001dff1d7230 */ /* 0x000fca0000004100 */
[----:B------:R-:W-:-:S04]  /*41a0*/  FMUL R30, R29, R12 ;  /* 0x0000000c1d1e7220 */ /* 0x000fc80000400000 */
[----:B------:R-:W-:Y:S01]  /*41b0*/  FFMA R30, R23, R7, R30 ;  /* 0x00000007171e7223 */ /* 0x000fe2000000001e */
[----:B------:R-:W-:-:S04]  /*41c0*/  PRMT R23, RZ, 0x7610, R23 ;  /* 0x00007610ff177816 */ /* 0x000fc80000000017 */
[----:B------:R-:W-:-:S05]  /*41d0*/  F2FP.SATFINITE.E4M3.F32.PACK_AB_MERGE_C R29, RZ, R30, RZ ;  /* 0x0000001eff1d723e */ /* 0x000fca00048070ff */
[----:B------:R0:W-:Y:S01]  /*41e0*/  @!P0 STG.E.U8 desc[UR18][R10.64+0x28], R29 ;  /* 0x0000281d0a008986 */ /* 0x0001e2000c101112 */
[----:B------:R-:W-:Y:S05]  /*41f0*/  @P1 BRA `(.L_x_87) ;  /* 0x0000000000041947 */ /* 0x000fea0003800000 */
[----:B------:R0:W5:Y:S02]  /*4200*/  LDG.E.U8 R23, desc[UR18][R24.64+0x29] ;  /* 0x0000291218177981 */ /* 0x000164000c1e1100 */
.L_x_87:
[----:B------:R-:W-:Y:S05]  /*4210*/  BSYNC B1 ;  /* 0x0000000000017941 */ /* 0x000fea0003800000 */
.L_x_86:
        /* <DEDUP_REMOVED lines=8> */
[----:B0-----:R-:W-:Y:S02]  /*42a0*/  F2FP.SATFINITE.E4M3.F32.PACK_AB_MERGE_C R29, RZ, R23, RZ ;  /* 0x00000017ff1d723e */ /* 0x001fe400048070ff */
[----:B------:R-:W-:-:S03]  /*42b0*/  PRMT R23, RZ, 0x7610, R23 ;  /* 0x00007610ff177816 */ /* 0x000fc60000000017 */
[----:B------:R0:W-:Y:S01]  /*42c0*/  @!P1 STG.E.U8 desc[UR18][R10.64+0x29], R29 ;  /* 0x0000291d0a009986 */ /* 0x0001e2000c101112 */
[----:B------:R-:W-:Y:S05]  /*42d0*/  @P2 BRA `(.L_x_89) ;  /* 0x0000000000042947 */ /* 0x000fea0003800000 */
[----:B------:R0:W5:Y:S02]  /*42e0*/  LDG.E.U8 R23, desc[UR18][R14.64+0x30] ;  /* 0x000030120e177981 */ /* 0x000164000c1e1100 */
.L_x_89:
[----:B------:R-:W-:Y:S05]  /*42f0*/  BSYNC B1 ;  /* 0x0000000000017941 */ /* 0x000fea0003800000 */
.L_x_88:
[----:B-----5:R-:W-:Y:S01]  /*4300*/  LOP3.LUT R23, R23, 0xff, RZ, 0xc0, !PT ;  /* 0x000000ff17177812 */ /* 0x020fe200078ec0ff */
[----:B------:R-:W-:Y:S01]  /*4310*/  BSSY B1, `(.L_x_90) ;  /* 0x000000c000017945 */ /* 0x000fe20003800000 */
[----:B------:R-:W-:Y:S02]  /*4320*/  ISETP.GE.AND P1, PT, R28, 0x32, PT ;  /* 0x000000321c00780c */ /* 0x000fe40003f26270 */
[----:B------:R-:W-:Y:S02]  /*4330*/  F2FP.F16.E4M3.UNPACK_B R23, R23 ;  /* 0x00000017ff17723e */ /* 0x000fe400020006ff */
[----:B------:R-:W-:-:S03]  /*4340*/  ISETP.LT.OR P3, PT, R27, 0x1, !P1 ;  /* 0x000000011b00780c */ /* 0x000fc60004f61670 */
        /* <DEDUP_REMOVED lines=8> */
.L_x_91:
[----:B------:R-:W-:Y:S05]  /*43d0*/  BSYNC B1 ;  /* 0x0000000000017941 */ /* 0x000fea0003800000 */
.L_x_90:
[----:B-----5:R-:W-:Y:S01]  /*43e0*/  LOP3.LUT R21, R21, 0xff, RZ, 0xc0, !PT ;  /* 0x000000ff15157812 */ /* 0x020fe200078ec0ff */
[----:B------:R-:W-:Y:S01]  /*43f0*/  BSSY B1, `(.L_x_92) ;  /* 0x000000b000017945 */ /* 0x000fe20003800000 */
[----:B------:R-:W-:Y:S02]  /*4400*/  ISETP.LT.OR P0, PT, R27, 0x9, !P0 ;  /* 0x000000091b00780c */ /* 0x000fe40004701670 */
[----:B------:R-:W-:-:S05]  /*4410*/  F2FP.F16.E4M3.UNPACK_B R21, R21 ;  /* 0x00000015ff15723e */ /* 0x000fca00020006ff */
        /* <DEDUP_REMOVED lines=8> */
.L_x_93:
[----:B------:R-:W-:Y:S05]  /*44a0*/  BSYNC B1 ;  /* 0x0000000000017941 */ /* 0x000fea0003800000 */
.L_x_92:
        /* <DEDUP_REMOVED lines=12> */
.L_x_95:
[----:B------:R-:W-:Y:S05]  /*4570*/  BSYNC B1 ;  /* 0x0000000000017941 */ /* 0x000fea0003800000 */
.L_x_94:
        /* <DEDUP_REMOVED lines=13> */
.L_x_97:
[----:B------:R-:W-:Y:S05]  /*4650*/  BSYNC B1 ;  /* 0x0000000000017941 */ /* 0x000fea0003800000 */
.L_x_96:
        /* <DEDUP_REMOVED lines=13> */
.L_x_99:
[----:B------:R-:W-:Y:S05]  /*4730*/  BSYNC B1 ;  /* 0x0000000000017941 */ /* 0x000fea0003800000 */
.L_x_98:
[----:B-----5:R-:W-:Y:S01]  /*4740*/  LOP3.LUT R17, R17, 0xff, RZ, 0xc0, !PT ;  /* 0x000000ff11117812 */ /* 0x020fe200078ec0ff */
[----:B------:R-:W-:Y:S01]  /*4750*/  BSSY B1, `(.L_x_100) ;  /* 0x000000b000017945 */ /* 0x000fe20003800000 */
[----:B------:R-:W-:Y:S02]  /*4760*/  ISETP.LT.OR P0, PT, R27, 0x9, !P0 ;  /* 0x000000091b00780c */ /* 0x000fe40004701670 */
[----:B------:R-:W-:Y:S02]  /*4770*/  F2FP.F16.E4M3.UNPACK_B R17, R17 ;  /* 0x00000011ff11723e */ /* 0x000fe400020006ff */
[----:B0-2---:R-:W-:-:S03]  /*4780*/  PRMT R14, RZ, 0x7610, R14 ;  /* 0x00007610ff0e7816 */ /* 0x005fc6000000000e */
[----:B------:R-:W-:-:S05]  /*4790*/  HADD2.F32 R17, -RZ, R17.H0_H0 ;  /* 0x20000011ff117230 */ /* 0x000fca0000004100 */
[----:B------:R-:W-:-:S04]  /*47a0*/  FMUL R17, R17, R12 ;  /* 0x0000000c11117220 */ /* 0x000fc80000400000 */
[----:B------:R-:W-:-:S05]  /*47b0*/  FFMA R17, R18, R7, R17 ;  /* 0x0000000712117223 */ /* 0x000fca0000000011 */
[----:B------:R-:W-:-:S05]  /*47c0*/  F2FP.SATFINITE.E4M3.F32.PACK_AB_MERGE_C R17, RZ, R17, RZ ;  /* 0x00000011ff11723e */ /* 0x000fca00048070ff */
[----:B------:R0:W-:Y:S01]  /*47d0*/  @!P3 STG.E.U8 desc[UR18][R8.64+0x39], R17 ;  /* 0x000039110800b986 */ /* 0x0001e2000c101112 */
[----:B------:R-:W-:Y:S05]  /*47e0*/  @P0 BRA `(.L_x_101) ;  /* 0x0000000000040947 */ /* 0x000fea0003800000 */
[----:B------:R2:W5:Y:S02]  /*47f0*/  LDG.E.U8 R14, desc[UR18][R24.64+0x38] ;  /* 0x00003812180e7981 */ /* 0x000564000c1e1100 */
.L_x_101:
[----:B------:R-:W-:Y:S05]  /*4800*/  BSYNC B1 ;  /* 0x0000000000017941 */ /* 0x000fea0003800000 */
.L_x_100:
[----:B-----5:R-:W-:Y:S01]  /*4810*/  LOP3.LUT R14, R14, 0xff, RZ, 0xc0, !PT ;  /* 0x000000ff0e0e7812 */ /* 0x020fe200078ec0ff */
[----:B------:R-:W-:Y:S01]  /*4820*/  BSSY B1, `(.L_x_102) ;  /* 0x000000b000017945 */ /* 0x000fe20003800000 */
[----:B------:R-:W-:Y:S02]  /*4830*/  ISETP.LT.OR P1, PT, R27, 0x9, !P1 ;  /* 0x000000091b00780c */ /* 0x000fe40004f21670 */
[----:B------:R-:W-:-:S05]  /*4840*/  F2FP.F16.E4M3.UNPACK_B R14, R14 ;  /* 0x0000000eff0e723e */ /* 0x000fca00020006ff */
[----:B01-3--:R-:W-:-:S05]  /*4850*/  HADD2.F32 R9, -RZ, R14.H0_H0 ;  /* 0x2000000eff097230 */ /* 0x00bfca0000004100 */
[----:B------:R-:W-:-:S04]  /*4860*/  FMUL R8, R9, R12 ;  /* 0x0000000c09087220 */ /* 0x000fc80000400000 */
[----:B------:R-:W-:-:S05]  /*4870*/  FFMA R8, R13, R7, R8 ;  /* 0x000000070d087223 */ /* 0x000fca0000000008 */
[----:B------:R-:W-:Y:S02]  /*4880*/  F2FP.SATFINITE.E4M3.F32.PACK_AB_MERGE_C R9, RZ, R8, RZ ;  /* 0x00000008ff09723e */ /* 0x000fe400048070ff */
[----:B------:R-:W-:-:S03]  /*4890*/  PRMT R8, RZ, 0x7610, R8 ;  /* 0x00007610ff087816 */ /* 0x000fc60000000008 */
[----:B------:R0:W-:Y:S01]  /*48a0*/  @!P0 STG.E.U8 desc[UR18][R10.64+0x38], R9 ;  /* 0x000038090a008986 */ /* 0x0001e2000c101112 */
[----:B------:R-:W-:Y:S05]  /*48b0*/  @P1 BRA `(.L_x_103) ;  /* 0x0000000000041947 */ /* 0x000fea0003800000 */
[----:B------:R1:W5:Y:S02]  /*48c0*/  LDG.E.U8 R8, desc[UR18][R24.64+0x39] ;  /* 0x0000391218087981 */ /* 0x000364000c1e1100 */
.L_x_103:
[----:B------:R-:W-:Y:S05]  /*48d0*/  BSYNC B1 ;  /* 0x0000000000017941 */ /* 0x000fea0003800000 */
.L_x_102:
[----:B------:R-:W-:Y:S05]  /*48e0*/  @P1 BRA `(.L_x_104) ;  /* 0x0000000800601947 */ /* 0x000fea0003800000 */
[----:B-----5:R-:W-:-:S04]  /*48f0*/  LOP3.LUT R8, R8, 0xff, RZ, 0xc0, !PT ;  /* 0x000000ff08087812 */ /* 0x020fc800078ec0ff */
[----:B------:R-:W-:-:S05]  /*4900*/  F2FP.F16.E4M3.UNPACK_B R8, R8 ;  /* 0x00000008ff08723e */ /* 0x000fca00020006ff */
[----:B0-----:R-:W-:-:S05]  /*4910*/  HADD2.F32 R9, -RZ, R8.H0_H0 ;  /* 0x20000008ff097230 */ /* 0x001fca0000004100 */
[----:B------:R-:W-:-:S04]  /*4920*/  FMUL R9, R9, R12 ;  /* 0x0000000c09097220 */ /* 0x000fc80000400000 */
[----:B------:R-:W-:-:S05]  /*4930*/  FFMA R9, R16, R7, R9 ;  /* 0x0000000710097223 */ /* 0x000fca0000000009 */
[----:B------:R-:W-:-:S05]  /*4940*/  F2FP.SATFINITE.E4M3.F32.PACK_AB_MERGE_C R9, RZ, R9, RZ ;  /* 0x00000009ff09723e */ /* 0x000fca00048070ff */
[----:B------:R3:W-:Y:S01]  /*4950*/  STG.E.U8 desc[UR18][R10.64+0x39], R9 ;  /* 0x000039090a007986 */ /* 0x0007e2000c101112 */
[----:B------:R-:W-:Y:S05]  /*4960*/  BRA `(.L_x_104) ;  /* 0x0000000800407947 */ /* 0x000fea0003800000 */
.L_x_39:
[C---:B------:R-:W-:Y:S01]  /*4970*/  ISETP.GE.AND P3, PT, R28.reuse, 0x1, PT ;  /* 0x000000011c00780c */ /* 0x040fe20003f66270 */
[-C--:B--2---:R-:W-:Y:S01]  /*4980*/  FMUL R79, R79, R7.reuse ;  /* 0x000000074f4f7220 */ /* 0x084fe20000400000 */
[----:B------:R-:W-:Y:S01]  /*4990*/  ISETP.GE.AND P0, PT, R28, 0x2, PT ;  /* 0x000000021c00780c */ /* 0x000fe20003f06270 */
[-C--:B------:R-:W-:Y:S01]  /*49a0*/  FMUL R80, R80, R7.reuse ;  /* 0x0000000750507220 */ /* 0x080fe20000400000 */
[----:B------:R-:W-:Y:S01]  /*49b0*/  ISETP.LT.OR P1, PT, R27, 0x1, !P3 ;  /* 0x000000011b00780c */ /* 0x000fe20005f21670 */
[-C--:B------:R-:W-:Y:S01]  /*49c0*/  FMUL R77, R77, R7.reuse ;  /* 0x000000074d4d7220 */ /* 0x080fe20000400000 */
[C---:B------:R-:W-:Y:S01]  /*49d0*/  ISETP.LT.OR P2, PT, R27.reuse, 0x1, !P0 ;  /* 0x000000011b00780c */ /* 0x040fe20004741670 */
[-C--:B------:R-:W-:Y:S01]  /*49e0*/  FMUL R78, R78, R7.reuse ;  /* 0x000000074e4e7220 */ /* 0x080fe20000400000 */
[----:B------:R-:W-:Y:S01]  /*49f0*/  ISETP.LT.OR P3, PT, R27, 0x9, !P3 ;  /* 0x000000091b00780c */ /* 0x000fe20005f61670 */
[----:B------:R-:W-:Y:S01]  /*4a00*/  FMUL R75, R75, R7 ;  /* 0x000000074b4b7220 */ /* 0x000fe20000400000 */
[----:B------:R-:W-:Y:S01]  /*4a10*/  F2FP.SATFINITE.E4M3.F32.PACK_AB_MERGE_C R79, RZ, R79, RZ ;  /* 0x0000004fff4f723e */ /* 0x000fe200048070ff */
[-C--:B------:R-:W-:Y:S01]  /*4a20*/  FMUL R76, R76, R7.reuse ;  /* 0x000000074c4c7220 */ /* 0x080fe20000400000 */
[----:B------:R-:W-:Y:S01]  /*4a30*/  F2FP.SATFINITE.E4M3.F32.PACK_AB_MERGE_C R15, RZ, R80, RZ ;  /* 0x00000050ff0f723e */ /* 0x000fe200048070ff */
[----:B------:R-:W-:Y:S01]  /*4a40*/  FMUL R74, R74, R7 ;  /* 0x000000074a4a7220 */ /* 0x000fe20000400000 */
[----:B------:R-:W-:Y:S01]  /*4a50*/  F2FP.SATFINITE.E4M3.F32.PACK_AB_MERGE_C R77, RZ, R77, RZ ;  /* 0x0000004dff4d723e */ /* 0x000fe200048070ff */
[-C--:B------:R-:W-:Y:S01]  /*4a60*/  FMUL R72, R72, R7.reuse ;  /* 0x0000000748487220 */ /* 0x080fe20000400000 */
[----:B------:R-:W-:Y:S01]  /*4a70*/  ISETP.LT.OR P0, PT, R27, 0x9, !P0 ;  /* 0x000000091b00780c */ /* 0x000fe20004701670 */
[----:B------:R-:W-:Y:S01]  /*4a80*/  @!P1 STG.E.U8 desc[UR18][R8.64], R79 ;  /* 0x0000004f08009986 */ /* 0x000fe2000c101112 */
[C---:B------:R-:W-:Y:S01]  /*4a90*/  ISETP.GE.AND P1, PT, R28.reuse, 0x9, PT ;  /* 0x000000091c00780c */ /* 0x040fe20003f26270 */
[----:B------:R-:W-:Y:S01]  /*4aa0*/  FMUL R69, R69, R7 ;  /* 0x0000000745457220 */ /* 0x000fe20000400000 */
[----:B------:R-:W-:Y:S01]  /*4ab0*/  F2FP.SATFINITE.E4M3.F32.PACK_AB_MERGE_C R75, RZ, R75, RZ ;  /* 0x0000004bff4b723e */ /* 0x000fe200048070ff */
[----:B------:R0:W-:Y:S01]  /*4ac0*/  @!P2 STG.E.U8 desc[UR18][R8.64+0x1], R15 ;  /* 0x0000010f0800a986 */ /* 0x0001e2000c101112 */
[----:B------:R-:W-:Y:S01]  /*4ad0*/  ISETP.GE.AND P2, PT, R28, 0xa, PT ;  /* 0x0000000a1c00780c */ /* 0x000fe20003f46270 */
[-C--:B------:R-:W-:Y:S01]  /*4ae0*/  FMUL R70, R70, R7.reuse ;  /* 0x0000000746467220 */ /* 0x080fe20000400000 */
[----:B------:R-:W-:Y:S01]  /*4af0*/  F2FP.SATFINITE.E4M3.F32.PACK_AB_MERGE_C R25, RZ, R76, RZ ;  /* 0x0000004cff19723e */ /* 0x000fe200048070ff */
[----:B------:R-:W-:Y:S01]  /*4b00*/  @!P3 STG.E.U8 desc[UR18][R10.64], R77 ;  /* 0x0000004d0a00b986 */ /* 0x000fe2000c101112 */
[C---:B------:R-:W-:Y:S01]  /*4b10*/  ISETP.LT.OR P3, PT, R27.reuse, 0x1, !P1 ;  /* 0x000000011b00780c */ /* 0x040fe20004f61670 */
[-C--:B------:R-:W-:Y:S01]  /*4b20*/  FMUL R68, R68, R7.reuse ;  /* 0x0000000744447220 */ /* 0x080fe20000400000 */
[----:B------:R-:W-:Y:S01]  /*4b30*/  ISETP.LT.OR P5, PT, R27, 0x1, !P2 ;  /* 0x000000011b00780c */ /* 0x000fe200057a1670 */
[-C--:B------:R-:W-:Y:S01]  /*4b40*/  FMUL R67, R67, R7.reuse ;  /* 0x0000000743437220 */ /* 0x080fe20000400000 */
[----:B------:R-:W-:Y:S01]  /*4b50*/  ISETP.LT.OR P1, PT, R27, 0x9, !P1 ;  /* 0x000000091b00780c */ /* 0x000fe20004f21670 */
[-C--:B------:R-:W-:Y:S01]  /*4b60*/  FMUL R65, R65, R7.reuse ;  /* 0x0000000741417220 */ /* 0x080fe20000400000 */
[----:B------:R-:W-:Y:S01]  /*4b70*/  F2FP.SATFINITE.E4M3.F32.PACK_AB_MERGE_C R29, RZ, R74, RZ ;  /* 0x0000004aff1d723e */ /* 0x000fe200048070ff */
[-C--:B------:R-:W-:Y:S01]  /*4b80*/  FMUL R66, R66, R7.reuse ;  /* 0x0000000742427220 */ /* 0x080fe20000400000 */
[----:B0-----:R-:W-:Y:S01]  /*4b90*/  F2FP.SATFINITE.E4M3.F32.PACK_AB_MERGE_C R15, RZ, R78, RZ ;  /* 0x0000004eff0f723e */ /* 0x001fe200048070ff */
[-C--:B------:R-:W-:Y:S01]  /*4ba0*/  FMUL R64, R64, R7.reuse ;  /* 0x0000000740407220 */ /* 0x080fe20000400000 */
[----:B------:R-:W-:Y:S01]  /*4bb0*/  ISETP.LT.OR P2, PT, R27, 0x9, !P2 ;  /* 0x000000091b00780c */ /* 0x000fe20005741670 */
[-C--:B------:R-:W-:Y:S01]  /*4bc0*/  FMUL R63, R63, R7.reuse ;  /* 0x000000073f3f7220 */ /* 0x080fe20000400000 */
[----:B------:R-:W-:Y:S01]  /*4bd0*/  F2FP.SATFINITE.E4M3.F32.PACK_AB_MERGE_C R31, RZ, R72, RZ ;  /* 0x00000048ff1f723e */ /* 0x000fe200048070ff */
[----:B------:R0:W-:Y:S01]  /*4be0*/  @!P0 STG.E.U8 desc[UR18][R10.64+0x1], R15 ;  /* 0x0000010f0a008986 */ /* 0x0001e2000c101112 */
[C---:B------:R-:W-:Y:S01]  /*4bf0*/  ISETP.GE.AND P0, PT, R28.reuse, 0x11, PT ;  /* 0x000000111c00780c */ /* 0x040fe20003f06270 */
[----:B------:R-:W-:Y:S01]  /*4c00*/  FMUL R61, R61, R7 ;  /* 0x000000073d3d7220 */ /* 0x000fe20000400000 */
[----:B------:R-:W-:Y:S01]  /*4c10*/  F2FP.SATFINITE.E4M3.F32.PACK_AB_MERGE_C R69, RZ, R69, RZ ;  /* 0x00000045ff45723e */ /* 0x000fe200048070ff */
[----:B------:R-:W-:Y:S01]  /*4c20*/  @!P3 STG.E.U8 desc[UR18][R8.64+0x8], R75 ;  /* 0x0000084b0800b986 */ /* 0x000fe2000c101112 */
[----:B------:R-:W-:Y:S01]  /*4c30*/  ISETP.GE.AND P3, PT, R28, 0x12, PT ;  /* 0x000000121c00780c */ /* 0x000fe20003f66270 */
[----:B------:R-:W-:Y:S01]  /*4c40*/  FMUL R62, R62, R7 ;  /* 0x000000073e3e7220 */ /* 0x000fe20000400000 */
[----:B------:R-:W-:Y:S01]  /*4c50*/  F2FP.SATFINITE.E4M3.F32.PACK_AB_MERGE_C R67, RZ, R67, RZ ;  /* 0x00000043ff43723e */ /* 0x000fe200048070ff */
[----:B------:R1:W-:Y:S01]  /*4c60*/  @!P5 STG.E.U8 desc[UR18][R8.64+0x9], R25 ;  /* 0x000009190800d986 */ /* 0x0003e2000c101112 */
[----:B------:R-:W-:Y:S01]  /*4c70*/  ISETP.LT.OR P5, PT, R27, 0x1, !P3 ;  /* 0x000000011b00780c */ /* 0x000fe20005fa1670 */
[-C--:B------:R-:W-:Y:S01]  /*4c80*/  FMUL R59, R59, R7.reuse ;  /* 0x000000073b3b7220 */ /* 0x080fe20000400000 */
[C---:B------:R-:W-:Y:S01]  /*4c90*/  ISETP.LT.OR P3, PT, R27.reuse, 0x9, !P3 ;  /* 0x000000091b00780c */ /* 0x040fe20005f61670 */
[----:B------:R-:W-:Y:S01]  /*4ca0*/  @!P1 STG.E.U8 desc[UR18][R10.64+0x8], R29 ;  /* 0x0000081d0a009986 */ /* 0x000fe2000c101112 */
[----:B------:R-:W-:Y:S01]  /*4cb0*/  ISETP.LT.OR P1, PT, R27, 0x1, !P0 ;  /* 0x000000011b00780c */ /* 0x000fe20004721670 */
[-C--:B------:R-:W-:Y:S01]  /*4cc0*/  FMUL R60, R60, R7.reuse ;  /* 0x000000073c3c7220 */ /* 0x080fe20000400000 */
[----:B0-----:R-:W-:Y:S01]  /*4cd0*/  F2FP.SATFINITE.E4M3.F32.PACK_AB_MERGE_C R15, RZ, R70, RZ ;  /* 0x00000046ff0f723e */ /* 0x001fe200048070ff */
[----:B------:R-:W-:Y:S01]  /*4ce0*/  @!P2 STG.E.U8 desc[UR18][R10.64+0x9], R31 ;  /* 0x0000091f0a00a986 */ /* 0x000fe2000c101112 */
[----:B------:R-:W-:Y:S01]  /*4cf0*/  ISETP.GE.AND P2, PT, R28, 0x19, PT ;  /* 0x000000191c00780c */ /* 0x000fe20003f46270 */
[-C--:B------:R-:W-:Y:S01]  /*4d00*/  FMUL R57, R57, R7.reuse ;  /* 0x0000000739397220 */ /* 0x080fe20000400000 */
[C---:B------:R-:W-:Y:S01]  /*4d10*/  ISETP.LT.OR P0, PT, R27.reuse, 0x9, !P0 ;  /* 0x000000091b00780c */ /* 0x040fe20004701670 */
[-C--:B------:R-:W-:Y:S01]  /*4d20*/  FMUL R58, R58, R7.reuse ;  /* 0x000000073a3a7220 */ /* 0x080fe20000400000 */
[----:B------:R-:W-:Y:S01]  /*4d30*/  ISETP.LT.OR P6, PT, R27, 0x1, !P2 ;  /* 0x000000011b00780c */ /* 0x000fe200057c1670 */
[----:B------:R0:W-:Y:S01]  /*4d40*/  @!P5 STG.E.U8 desc[UR18][R8.64+0x11], R15 ;  /* 0x0000110f0800d986 */ /* 0x0001e2000c101112 */
[----:B-1----:R-:W-:Y:S01]  /*4d50*/  F2FP.SATFINITE.E4M3.F32.PACK_AB_MERGE_C R25, RZ, R68, RZ ;  /* 0x00000044ff19723e */ /* 0x002fe200048070ff */
[----:B------:R-:W-:Y:S01]  /*4d60*/  FMUL R56, R56, R7 ;  /* 0x0000000738387220 */ /* 0x000fe20000400000 */
[----:B------:R-:W-:Y:S01]  /*4d70*/  F2FP.SATFINITE.E4M3.F32.PACK_AB_MERGE_C R65, RZ, R65, RZ ;  /* 0x00000041ff41723e */ /* 0x000fe200048070ff */
[----:B------:R-:W-:Y:S01]  /*4d80*/  @!P1 STG.E.U8 desc[UR18][R8.64+0x10], R69 ;  /* 0x0000104508009986 */ /* 0x000fe2000c101112 */
[----:B------:R-:W-:Y:S01]  /*4d90*/  ISETP.GE.AND P1, PT, R28, 0x1a, PT ;  /* 0x0000001a1c00780c */ /* 0x000fe20003f26270 */
[-C--:B------:R-:W-:Y:S01]  /*4da0*/  FMUL R23, R23, R7.reuse ;  /* 0x0000000717177220 */ /* 0x080fe20000400000 */
[C---:B------:R-:W-:Y:S01]  /*4db0*/  ISETP.LT.OR P2, PT, R27.reuse, 0x9, !P2 ;  /* 0x000000091b00780c */ /* 0x040fe20005741670 */
[----:B------:R1:W-:Y:S01]  /*4dc0*/  @!P3 STG.E.U8 desc[UR18][R10.64+0x11], R25 ;  /* 0x000011190a00b986 */ /* 0x0003e2000c101112 */
[----:B------:R-:W-:Y:S01]  /*4dd0*/  ISETP.LT.OR P5, PT, R27, 0x1, !P1 ;  /* 0x000000011b00780c */ /* 0x000fe20004fa1670 */
[-C--:B------:R-:W-:Y:S01]  /*4de0*/  FMUL R21, R21, R7.reuse ;  /* 0x0000000715157220 */ /* 0x080fe20000400000 */
[----:B------:R-:W-:Y:S01]  /*4df0*/  ISETP.LT.OR P3, PT, R27, 0x9, !P1 ;  /* 0x000000091b00780c */ /* 0x000fe20004f61670 */
[----:B------:R-:W-:Y:S01]  /*4e00*/  @!P0 STG.E.U8 desc[UR18][R10.64+0x10], R67 ;  /* 0x000010430a008986 */ /* 0x000fe2000c101112 */
[----:B0-----:R-:W-:Y:S01]  /*4e10*/  F2FP.SATFINITE.E4M3.F32.PACK_AB_MERGE_C R15, RZ, R66, RZ ;  /* 0x00000042ff0f723e */ /* 0x001fe200048070ff */
[-C--:B------:R-:W-:Y:S01]  /*4e20*/  FMUL R22, R22, R7.reuse ;  /* 0x0000000716167220 */ /* 0x080fe20000400000 */
[C---:B------:R-:W-:Y:S01]  /*4e30*/  ISETP.GE.AND P0, PT, R28.reuse, 0x21, PT ;  /* 0x000000211c00780c */ /* 0x040fe20003f06270 */
[----:B------:R-:W-:Y:S01]  /*4e40*/  @!P6 STG.E.U8 desc[UR18][R8.64+0x18], R65 ;  /* 0x000018410800e986 */ /* 0x000fe2000c101112 */
[----:B------:R-:W-:Y:S01]  /*4e50*/  ISETP.GE.AND P1, PT, R28, 0x22, PT ;  /* 0x000000221c00780c */ /* 0x000fe20003f26270 */
[-C--:B------:R-:W-:Y:S01]  /*4e60*/  FMUL R19, R19, R7.reuse ;  /* 0x0000000713137220 */ /* 0x080fe20000400000 */
[C---:B------:R-:W-:Y:S01]  /*4e70*/  ISETP.LT.OR P6, PT, R27.reuse, 0x1, !P0 ;  /* 0x000000011b00780c */ /* 0x040fe200047c1670 */
[-C--:B------:R-:W-:Y:S01]  /*4e80*/  FMUL R20, R20, R7.reuse ;  /* 0x0000000714147220 */ /* 0x080fe20000400000 */
[----:B-1----:R-:W-:Y:S01]  /*4e90*/  F2FP.SATFINITE.E4M3.F32.PACK_AB_MERGE_C R25, RZ, R64, RZ ;  /* 0x00000040ff19723e */ /* 0x002fe200048070ff */
[----:B------:R0:W-:Y:S01]  /*4ea0*/  @!P5 STG.E.U8 desc[UR18][R8.64+0x19], R15 ;  /* 0x0000190f0800d986 */ /* 0x0001e2000c101112 */
[----:B------:R-:W-:Y:S01]  /*4eb0*/  ISETP.LT.OR P5, PT, R27, 0x1, !P1 ;  /* 0x000000011b00780c */ /* 0x000fe20004fa1670 */
[----:B------:R-:W-:Y:S01]  /*4ec0*/  FMUL R17, R17, R7 ;  /* 0x0000000711117220 */ /* 0x000fe20000400000 */
[----:B------:R-:W-:Y:S01]  /*4ed0*/  F2FP.SATFINITE.E4M3.F32.PACK_AB_MERGE_C R63, RZ, R63, RZ ;  /* 0x0000003fff3f723e */ /* 0x000fe200048070ff */
[----:B------:R1:W-:Y:S01]  /*4ee0*/  @!P3 STG.E.U8 desc[UR18][R10.64+0x19], R25 ;  /* 0x000019190a00b986 */ /* 0x0003e2000c101112 */
[----:B------:R-:W-:Y:S01]  /*4ef0*/  F2FP.SATFINITE.E4M3.F32.PACK_AB_MERGE_C R61, RZ, R61, RZ ;  /* 0x0000003dff3d723e */ /* 0x000fe200048070ff */
[-C--:B------:R-:W-:Y:S01]  /*4f00*/  FMUL R18, R18, R7.reuse ;  /* 0x0000000712127220 */ /* 0x080fe20000400000 */
[----:B------:R-:W-:Y:S01]  /*4f10*/  F2FP.SATFINITE.E4M3.F32.PACK_AB_MERGE_C R29, RZ, R62, RZ ;  /* 0x0000003eff1d723e */ /* 0x000fe200048070ff */
[----:B------:R-:W-:Y:S01]  /*4f20*/  @!P2 STG.E.U8 desc[UR18][R10.64+0x18], R63 ;  /* 0x0000183f0a00a986 */ /* 0x000fe2000c101112 */
[----:B------:R-:W-:Y:S01]  /*4f30*/  ISETP.LT.OR P3, PT, R27, 0x9, !P1 ;  /* 0x000000091b00780c */ /* 0x000fe20004f61670 */
[-C--:B------:R-:W-:Y:S01]  /*4f40*/  FMUL R13, R13, R7.reuse ;  /* 0x000000070d0d7220 */ /* 0x080fe20000400000 */
[----:B------:R-:W-:Y:S01]  /*4f50*/  ISETP.GE.AND P2, PT, R28, 0x29, PT ;  /* 0x000000291c00780c */ /* 0x000fe20003f46270 */
[----:B------:R-:W-:Y:S01]  /*4f60*/  @!P6 STG.E.U8 desc[UR18][R8.64+0x20], R61 ;  /* 0x0000203d0800e986 */ /* 0x000fe2000c101112 */
[C---:B------:R-:W-:Y:S01]  /*4f70*/  ISETP.LT.OR P0, PT, R27.reuse, 0x9, !P0 ;  /* 0x000000091b00780c */ /* 0x040fe20004701670 */
[----:B------:R-:W-:Y:S01]  /*4f80*/  FMUL R16, R16, R7 ;  /* 0x0000000710107220 */ /* 0x000fe20000400000 */
[----:B------:R-:W-:Y:S01]  /*4f90*/  ISETP.GE.AND P1, PT, R28, 0x2a, PT ;  /* 0x0000002a1c00780c */ /* 0x000fe20003f26270 */
[----:B------:R-:W-:Y:S01]  /*4fa0*/  @!P5 STG.E.U8 desc[UR18][R8.64+0x21], R29 ;  /* 0x0000211d0800d986 */ /* 0x000fe2000c101112 */
[----:B------:R-:W-:-:S02]  /*4fb0*/  ISETP.LT.OR P6, PT, R27, 0x1, !P2 ;  /* 0x000000011b00780c */ /* 0x000fc400057c1670 */
[C---:B------:R-:W-:Y:S02]  /*4fc0*/  ISETP.LT.OR P5, PT, R27.reuse, 0x1, !P1 ;  /* 0x000000011b00780c */ /* 0x040fe40004fa1670 */
[----:B------:R-:W-:Y:S02]  /*4fd0*/  F2FP.SATFINITE.E4M3.F32.PACK_AB_MERGE_C R59, RZ, R59, RZ ;  /* 0x0000003bff3b723e */ /* 0x000fe400048070ff */
[----:B0-----:R-:W-:Y:S02]  /*4fe0*/  F2FP.SATFINITE.E4M3.F32.PACK_AB_MERGE_C R15, RZ, R60, RZ ;  /* 0x0000003cff0f723e */ /* 0x001fe400048070ff */
[----:B------:R-:W-:Y:S01]  /*4ff0*/  F2FP.SATFINITE.E4M3.F32.PACK_AB_MERGE_C R57, RZ, R57, RZ ;  /* 0x00000039ff39723e */ /* 0x000fe200048070ff */
[----:B------:R-:W-:Y:S01]  /*5000*/  @!P0 STG.E.U8 desc[UR18][R10.64+0x20], R59 ;  /* 0x0000203b0a008986 */ /* 0x000fe2000c101112 */
[----:B-1----:R-:W-:Y:S02]  /*5010*/  F2FP.SATFINITE.E4M3.F32.PACK_AB_MERGE_C R25, RZ, R58, RZ ;  /* 0x0000003aff19723e */ /* 0x002fe400048070ff */
[C---:B------:R-:W-:Y:S01]  /*5020*/  ISETP.LT.OR P1, PT, R27.reuse, 0x9, !P1 ;  /* 0x000000091b00780c */ /* 0x040fe20004f21670 */
[----:B------:R0:W-:Y:S01]  /*5030*/  @!P3 STG.E.U8 desc[UR18][R10.64+0x21], R15 ;  /* 0x0000210f0a00b986 */ /* 0x0001e2000c101112 */
[----:B------:R-:W-:-:S02]  /*5040*/  ISETP.LT.OR P2, PT, R27, 0x9, !P2 ;  /* 0x000000091b00780c */ /* 0x000fc40005741670 */
[C---:B------:R-:W-:Y:S01]  /*5050*/  ISETP.GE.AND P3, PT, R28.reuse, 0x31, PT ;  /* 0x000000311c00780c */ /* 0x040fe20003f66270 */
[----:B------:R-:W-:Y:S01]  /*5060*/  @!P6 STG.E.U8 desc[UR18][R8.64+0x28], R57 ;  /* 0x000028390800e986 */ /* 0x000fe2000c101112 */
[----:B------:R-:W-:Y:S02]  /*5070*/  ISETP.GE.AND P0, PT, R28, 0x32, PT ;  /* 0x000000321c00780c */ /* 0x000fe40003f06270 */
[----:B------:R-:W-:Y:S01]  /*5080*/  F2FP.SATFINITE.E4M3.F32.PACK_AB_MERGE_C R23, RZ, R23, RZ ;  /* 0x00000017ff17723e */ /* 0x000fe200048070ff */
[----:B------:R1:W-:Y:S01]  /*5090*/  @!P5 STG.E.U8 desc[UR18][R8.64+0x29], R25 ;  /* 0x000029190800d986 */ /* 0x0003e2000c101112 */
[C---:B------:R-:W-:Y:S02]  /*50a0*/  ISETP.LT.OR P5, PT, R27.reuse, 0x1, !P3 ;  /* 0x000000011b00780c */ /* 0x040fe40005fa1670 */
[----:B------:R-:W-:Y:S02]  /*50b0*/  ISETP.LT.OR P6, PT, R27, 0x1, !P0 ;  /* 0x000000011b00780c */ /* 0x000fe400047c1670 */
[----:B0-----:R-:W-:Y:S01]  /*50c0*/  F2FP.SATFINITE.E4M3.F32.PACK_AB_MERGE_C R15, RZ, R56, RZ ;  /* 0x00000038ff0f723e */ /* 0x001fe200048070ff */
[----:B------:R-:W-:Y:S01]  /*50d0*/  @!P2 STG.E.U8 desc[UR18][R10.64+0x28], R23 ;  /* 0x000028170a00a986 */ /* 0x000fe2000c101112 */
[----:B------:R-:W-:-:S02]  /*50e0*/  F2FP.SATFINITE.E4M3.F32.PACK_AB_MERGE_C R21, RZ, R21, RZ ;  /* 0x00000015ff15723e */ /* 0x000fc400048070ff */
[C---:B------:R-:W-:Y:S01]  /*50f0*/  ISETP.GE.AND P2, PT, R28.reuse, 0x3a, PT ;  /* 0x0000003a1c00780c */ /* 0x040fe20003f46270 */
[----:B------:R0:W-:Y:S01]  /*5100*/  @!P1 STG.E.U8 desc[UR18][R10.64+0x29], R15 ;  /* 0x0000290f0a009986 */ /* 0x0001e2000c101112 */
[C---:B------:R-:W-:Y:S02]  /*5110*/  ISETP.LT.OR P1, PT, R27.reuse, 0x9, !P3 ;  /* 0x000000091b00780c */ /* 0x040fe40005f21670 */
[----:B-1----:R-:W-:Y:S01]  /*5120*/  F2FP.SATFINITE.E4M3.F32.PACK_AB_MERGE_C R25, RZ, R22, RZ ;  /* 0x00000016ff19723e */ /* 0x002fe200048070ff */
[----:B------:R1:W-:Y:S01]  /*5130*/  @!P5 STG.E.U8 desc[UR18][R8.64+0x30], R21 ;  /* 0x000030150800d986 */ /* 0x0003e2000c101112 */
[----:B------:R-:W-:Y:S02]  /*5140*/  ISETP.GE.AND P3, PT, R28, 0x39, PT ;  /* 0x000000391c00780c */ /* 0x000fe40003f66270 */
[C---:B------:R-:W-:Y:S01]  /*5150*/  ISETP.LT.OR P0, PT, R27.reuse, 0x9, !P0 ;  /* 0x000000091b00780c */ /* 0x040fe20004701670 */
[----:B------:R2:W-:Y:S01]  /*5160*/  @!P6 STG.E.U8 desc[UR18][R8.64+0x31], R25 ;  /* 0x000031190800e986 */ /* 0x0005e2000c101112 */
[----:B------:R-:W-:-:S02]  /*5170*/  ISETP.LT.OR P5, PT, R27, 0x1, !P3 ;  /* 0x000000011b00780c */ /* 0x000fc40005fa1670 */
[C---:B------:R-:W-:Y:S02]  /*5180*/  ISETP.LT.OR P6, PT, R27.reuse, 0x1, !P2 ;  /* 0x000000011b00780c */ /* 0x040fe400057c1670 */
[C---:B------:R-:W-:Y:S02]  /*5190*/  ISETP.LT.OR P3, PT, R27.reuse, 0x9, !P3 ;  /* 0x000000091b00780c */ /* 0x040fe40005f61670 */
[----:B------:R-:W-:Y:S02]  /*51a0*/  ISETP.LT.OR P2, PT, R27, 0x9, !P2 ;  /* 0x000000091b00780c */ /* 0x000fe40005741670 */
[----:B------:R-:W-:Y:S02]  /*51b0*/  F2FP.SATFINITE.E4M3.F32.PACK_AB_MERGE_C R19, RZ, R19, RZ ;  /* 0x00000013ff13723e */ /* 0x000fe400048070ff */
[----:B0-----:R-:W-:Y:S02]  /*51c0*/  F2FP.SATFINITE.E4M3.F32.PACK_AB_MERGE_C R15, RZ, R20, RZ ;  /* 0x00000014ff0f723e */ /* 0x001fe400048070ff */
[----:B------:R-:W-:Y:S01]  /*51d0*/  F2FP.SATFINITE.E4M3.F32.PACK_AB_MERGE_C R17, RZ, R17, RZ ;  /* 0x00000011ff11723e */ /* 0x000fe200048070ff */
[----:B------:R2:W-:Y:S01]  /*51e0*/  @!P1 STG.E.U8 desc[UR18][R10.64+0x30], R19 ;  /* 0x000030130a009986 */ /* 0x0005e2000c101112 */
[----:B-1----:R-:W-:-:S02]  /*51f0*/  F2FP.SATFINITE.E4M3.F32.PACK_AB_MERGE_C R21, RZ, R18, RZ ;  /* 0x00000012ff15723e */ /* 0x002fc400048070ff */
[----:B------:R-:W-:Y:S01]  /*5200*/  F2FP.SATFINITE.E4M3.F32.PACK_AB_MERGE_C R13, RZ, R13, RZ ;  /* 0x0000000dff0d723e */ /* 0x000fe200048070ff */
[----:B------:R2:W-:Y:S01]  /*5210*/  @!P0 STG.E.U8 desc[UR18][R10.64+0x31], R15 ;  /* 0x0000310f0a008986 */ /* 0x0005e2000c101112 */
[----:B------:R-:W-:-:S03]  /*5220*/  F2FP.SATFINITE.E4M3.F32.PACK_AB_MERGE_C R23, RZ, R16, RZ ;  /* 0x00000010ff17723e */ /* 0x000fc600048070ff */
[----:B------:R2:W-:Y:S04]  /*5230*/  @!P5 STG.E.U8 desc[UR18][R8.64+0x38], R17 ;  /* 0x000038110800d986 */ /* 0x0005e8000c101112 */
[----:B------:R2:W-:Y:S04]  /*5240*/  @!P6 STG.E.U8 desc[UR18][R8.64+0x39], R21 ;  /* 0x000039150800e986 */ /* 0x0005e8000c101112 */
[----:B------:R2:W-:Y:S04]  /*5250*/  @!P3 STG.E.U8 desc[UR18][R10.64+0x38], R13 ;  /* 0x0000380d0a00b986 */ /* 0x0005e8000c101112 */
[----:B------:R2:W-:Y:S02]  /*5260*/  @!P2 STG.E.U8 desc[UR18][R10.64+0x39], R23 ;  /* 0x000039170a00a986 */ /* 0x0005e4000c101112 */
.L_x_104:
[----:B------:R-:W-:Y:S05]  /*5270*/  BSYNC B0 ;  /* 0x0000000000007941 */ /* 0x000fea0003800000 */
.L_x_38:
[----:B------:R-:W-:Y:S01]  /*5280*/  ULDC UR6, c[0x0][0xc] ;  /* 0x0000030000067ab9 */ /* 0x000fe20000000800 */
[----:B------:R-:W-:Y:S01]  /*5290*/  ULDC UR7, c[0x0][0x10] ;  /* 0x0000040000077ab9 */ /* 0x000fe20000000800 */
[----:B0-23--:R-:W0:Y:S01]  /*52a0*/  LDC R9, c[0x0][0x14] ;  /* 0x00000500ff097b82 */ /* 0x00de220000000800 */
[----:B------:R-:W-:Y:S01]  /*52b0*/  UIMAD.WIDE.U32 UR6, UR6, UR7, URZ ;  /* 0x00000007060672a5 */ /* 0x000fe2000f8e003f */
[----:B-----5:R-:W-:Y:S01]  /*52c0*/  PRMT R8, RZ, 0x7610, R8 ;  /* 0x00007610ff087816 */ /* 0x020fe20000000008 */
[----:B------:R-:W-:Y:S02]  /*52d0*/  IMAD.MOV.U32 R15, RZ, RZ, -0x1 ;  /* 0xffffffffff0f7424 */ /* 0x000fe400078e00ff */
[----:B------:R-:W-:Y:S02]  /*52e0*/  IMAD.MOV.U32 R73, RZ, RZ, -0x1 ;  /* 0xffffffffff497424 */ /* 0x000fe400078e00ff */
[----:B0-----:R-:W-:-:S04]  /*52f0*/  IMAD.WIDE.U32 R4, R9, UR6, R4 ;  /* 0x0000000609047c25 */ /* 0x001fc8000f8e0004 */
[----:B------:R-:W-:Y:S01]  /*5300*/  IMAD R9, R9, UR7, RZ ;  /* 0x0000000709097c24 */ /* 0x000fe2000f8e02ff */
[----:B------:R-:W-:Y:S02]  /*5310*/  ULDC.64 UR6, c[0x0][0x650] ;  /* 0x0001940000067ab9 */ /* 0x000fe40000000a00 */
[----:B------:R-:W-:Y:S01]  /*5320*/  ISETP.GE.U32.AND P0, PT, R4, UR6, PT ;  /* 0x0000000604007c0c */ /* 0x000fe2000bf06070 */
[----:B------:R-:W-:-:S05]  /*5330*/  IMAD.IADD R5, R5, 0x1, R9 ;  /* 0x0000000105057824 */ /* 0x000fca00078e0209 */
[----:B------:R-:W-:-:S13]  /*5340*/  ISETP.GE.U32.AND.EX P0, PT, R5, UR7, PT, P0 ;  /* 0x0000000705007c0c */ /* 0x000fda000bf06100 */
[----:B------:R-:W-:Y:S05]  /*5350*/  @P0 BRA `(.L_x_105) ;  /* 0x0000000400600947 */ /* 0x000fea0003800000 */
[----:B------:R-:W0:Y:S01]  /*5360*/  S2R R22, SR_CTAID.X ;  /* 0x0000000000167919 */ /* 0x000e220000002500 */
[----:B------:R-:W2:Y:S01]  /*5370*/  LDC.64 R16, c[0x0][0x628] ;  /* 0x00018a00ff107b82 */ /* 0x000ea20000000a00 */
[----:B------:R-:W-:Y:S01]  /*5380*/  ULDC UR6, c[0x0][0x150] ;  /* 0x0000540000067ab9 */ /* 0x000fe20000000800 */
[----:B------:R-:W-:Y:S01]  /*5390*/  IMAD.MOV.U32 R14, RZ, RZ, R4 ;  /* 0x000000ffff0e7224 */ /* 0x000fe200078e0004 */
[----:B-1--4-:R-:W1:Y:S01]  /*53a0*/  S2R R24, SR_CTAID.Y ;  /* 0x0000000000187919 */ /* 0x012e620000002600 */
[----:B------:R-:W-:-:S04]  /*53b0*/  IMAD.MOV.U32 R15, RZ, RZ, R5 ;  /* 0x000000ffff0f7224 */ /* 0x000fc800078e0005 */
[----:B------:R-:W3:Y:S08]  /*53c0*/  LDC R25, c[0x0][0x144] ;  /* 0x00005100ff197b82 */ /* 0x000ef00000000800 */
[----:B------:R-:W4:Y:S08]  /*53d0*/  LDC R18, c[0x0][0x630] ;  /* 0x00018c00ff127b82 */ /* 0x000f300000000800 */
[----:B------:R-:W1:Y:S01]  /*53e0*/  LDC.64 R20, c[0x0][0x620] ;  /* 0x00018800ff147b82 */ /* 0x000e620000000a00 */
[----:B--2---:R-:W-:-:S04]  /*53f0*/  ISETP.NE.U32.AND P0, PT, R16, RZ, PT ;  /* 0x000000ff1000720c */ /* 0x004fc80003f05070 */
[----:B------:R-:W-:Y:S02]  /*5400*/  ISETP.NE.AND.EX P0, PT, R17, RZ, PT, P0 ;  /* 0x000000ff1100720c */ /* 0x000fe40003f05300 */
[----:B0-----:R-:W-:-:S05]  /*5410*/  I2FP.F32.U32 R8, R22 ;  /* 0x0000001600087245 */ /* 0x001fca0000201000 */
[----:B------:R-:W-:-:S04]  /*5420*/  FMUL R8, R8, UR6 ;  /* 0x0000000608087c20 */ /* 0x000fc80008400000 */
[----:B------:R0:W2:Y:S02]  /*5430*/  F2I.U32.TRUNC.NTZ R23, R8 ;  /* 0x0000000800177305 */ /* 0x0000a4000020f000 */
[----:B---34-:R-:W-:Y:S05]  /*5440*/  @!P0 BRA `(.L_x_106) ;  /* 0x0000000000288947 */ /* 0x018fea0003800000 */
[----:B------:R-:W3:Y:S02]  /*5450*/  LDC R9, c[0x0][0x634] ;  /* 0x00018d00ff097b82 */ /* 0x000ee40000000800 */
[----:B---3--:R-:W-:-:S05]  /*5460*/  IADD3 R13, P0, R4, R9, RZ ;  /* 0x00000009040d7210 */ /* 0x008fca0007f1e0ff */
[----:B------:R-:W-:-:S04]  /*5470*/  IMAD.X R19, RZ, RZ, R5, P0 ;  /* 0x000000ffff137224 */ /* 0x000fc800000e0605 */
[----:B0-----:R-:W-:-:S04]  /*5480*/  IMAD.WIDE.U32 R8, R19, R16, RZ ;  /* 0x0000001013087225 */ /* 0x001fc800078e00ff */
[----:B------:R-:W-:-:S04]  /*5490*/  IMAD.WIDE.U32 R10, P0, R13, R17, R8 ;  /* 0x000000110d0a7225 */ /* 0x000fc80007800008 */
[----:B------:R-:W-:-:S04]  /*54a0*/  IMAD.WIDE.U32 R8, R13, R16, RZ ;  /* 0x000000100d087225 */ /* 0x000fc800078e00ff */
[----:B------:R-:W-:Y:S01]  /*54b0*/  IMAD.X R15, RZ, RZ, RZ, P0 ;  /* 0x000000ffff0f7224 */ /* 0x000fe200000e06ff */
[----:B------:R-:W-:Y:S01]  /*54c0*/  IADD3 RZ, P0, R9, R10, RZ ;  /* 0x0000000a09ff7210 */ /* 0x000fe20007f1e0ff */
[----:B------:R-:W-:-:S04]  /*54d0*/  IMAD.MOV.U32 R14, RZ, RZ, R11 ;  /* 0x000000ffff0e7224 */ /* 0x000fc800078e000b */
[----:B------:R-:W-:-:S08]  /*54e0*/  IMAD.WIDE.U32.X R14, R19, R17, R14, P0 ;  /* 0x00000011130e7225 */ /* 0x000fd000000e040e */
.L_x_106:
[----:B------:R-:W3:Y:S01]  /*54f0*/  LDC.64 R30, c[0x0][0x640] ;  /* 0x00019000ff1e7b82 */ /* 0x000ee20000000a00 */
[-C--:B------:R-:W-:Y:S01]  /*5500*/  SHF.R.U64 R73, R14, R18.reuse, R15 ;  /* 0x000000120e497219 */ /* 0x080fe2000000120f */
[----:B--2---:R-:W-:Y:S01]  /*5510*/  IMAD.MOV R23, RZ, RZ, -R23 ;  /* 0x000000ffff177224 */ /* 0x004fe200078e0a17 */
[----:B0-----:R-:W-:Y:S01]  /*5520*/  SHF.R.U32.HI R8, RZ, R18, R15 ;  /* 0x00000012ff087219 */ /* 0x001fe2000001160f */
[----:B------:R-:W-:Y:S01]  /*5530*/  ULDC UR6, c[0x0][0x154] ;  /* 0x0000550000067ab9 */ /* 0x000fe20000000800 */
[----:B------:R-:W-:Y:S01]  /*5540*/  IADD3 R11, P0, RZ, -R73, RZ ;  /* 0x80000049ff0b7210 */ /* 0x000fe20007f1e0ff */
[----:B------:R-:W-:Y:S02]  /*5550*/  IMAD R23, R25, R23, R22 ;  /* 0x0000001719177224 */ /* 0x000fe400078e0216 */
[----:B------:R-:W0:Y:S01]  /*5560*/  LDC R14, c[0x0][0x618] ;  /* 0x00018600ff0e7b82 */ /* 0x000e220000000800 */
[----:B------:R-:W-:Y:S02]  /*5570*/  IMAD.MOV.U32 R13, RZ, RZ, 0x1 ;  /* 0x00000001ff0d7424 */ /* 0x000fe400078e00ff */
[----:B------:R-:W-:-:S04]  /*5580*/  IMAD.X R9, RZ, RZ, ~R8, P0 ;  /* 0x000000ffff097224 */ /* 0x000fc800000e0e08 */
[-C--:B-1----:R-:W-:Y:S01]  /*5590*/  IMAD R10, R9, R20.reuse, RZ ;  /* 0x00000014090a7224 */ /* 0x082fe200078e02ff */
[----:B------:R-:W1:Y:S01]  /*55a0*/  LDC R26, c[0x0][0x608] ;  /* 0x00018200ff1a7b82 */ /* 0x000e620000000800 */
[----:B------:R-:W-:-:S04]  /*55b0*/  IMAD.WIDE.U32 R8, R11, R20, R4 ;  /* 0x000000140b087225 */ /* 0x000fc800078e0004 */
[----:B------:R-:W-:Y:S01]  /*55c0*/  IMAD R11, R11, R21, R10 ;  /* 0x000000150b0b7224 */ /* 0x000fe200078e020a */
[----:B------:R-:W-:Y:S02]  /*55d0*/  I2FP.F32.U32 R10, R24 ;  /* 0x00000018000a7245 */ /* 0x000fe40000201000 */
[----:B------:R-:W2:Y:S01]  /*55e0*/  LDC R28, c[0x0][0x658] ;  /* 0x00019600ff1c7b82 */ /* 0x000ea20000000800 */
[----:B------:R-:W-:Y:S01]  /*55f0*/  IMAD.IADD R9, R9, 0x1, R11 ;  /* 0x0000000109097824 */ /* 0x000fe200078e020b */
[----:B---3--:R-:W-:Y:S01]  /*5600*/  ISETP.NE.U32.AND P0, PT, R30, RZ, PT ;  /* 0x000000ff1e00720c */ /* 0x008fe20003f05070 */
[----:B------:R-:W-:Y:S01]  /*5610*/  FMUL R10, R10, UR6 ;  /* 0x000000060a0a7c20 */ /* 0x000fe20008400000 */
[----:B------:R-:W-:Y:S02]  /*5620*/  IMAD.MOV.U32 R11, RZ, RZ, -0x1 ;  /* 0xffffffffff0b7424 */ /* 0x000fe400078e00ff */
[----:B------:R-:W-:Y:S01]  /*5630*/  ISETP.NE.AND.EX P0, PT, R31, RZ, PT, P0 ;  /* 0x000000ff1f00720c */ /* 0x000fe20003f05300 */
[----:B------:R3:W4:Y:S01]  /*5640*/  F2I.U32.TRUNC.NTZ R19, R10 ;  /* 0x0000000a00137305 */ /* 0x000722000020f000 */
[----:B------:R-:W3:Y:S01]  /*5650*/  LDC R21, c[0x0][0x148] ;  /* 0x00005200ff157b82 */ /* 0x000ee20000000800 */
[----:B0-----:R-:W-:-:S02]  /*5660*/  SHF.R.U64 R18, R8, R14, R9 ;  /* 0x0000000e08127219 */ /* 0x001fc40000001209 */
[----:B------:R-:W-:-:S05]  /*5670*/  SHF.R.U32.HI R9, RZ, R14, R9 ;  /* 0x0000000eff097219 */ /* 0x000fca0000011609 */
[----:B------:R-:W0:Y:S01]  /*5680*/  LDC R22, c[0x0][0x600] ;  /* 0x00018000ff167b82 */ /* 0x000e220000000800 */
[-CC-:B-1----:R-:W-:Y:S02]  /*5690*/  SHF.R.U64 R16, R18, R26.reuse, R9.reuse ;  /* 0x0000001a12107219 */ /* 0x182fe40000001209 */
[----:B------:R-:W-:-:S05]  /*56a0*/  SHF.R.U32.HI R9, RZ, R26, R9 ;  /* 0x0000001aff097219 */ /* 0x000fca0000011609 */
[----:B------:R-:W1:Y:S01]  /*56b0*/  LDC R27, c[0x0][0x648] ;  /* 0x00019200ff1b7b82 */ /* 0x000e620000000800 */
[-CC-:B--2---:R-:W-:Y:S02]  /*56c0*/  SHF.R.U64 R20, R16, R28.reuse, R9.reuse ;  /* 0x0000001c10147219 */ /* 0x184fe40000001209 */
[-C--:B------:R-:W-:Y:S02]  /*56d0*/  SHF.L.U32 R11, R11, R28.reuse, RZ ;  /* 0x0000001c0b0b7219 */ /* 0x080fe400000006ff */
[-C--:B------:R-:W-:Y:S01]  /*56e0*/  SHF.R.U32.HI R9, RZ, R28.reuse, R9 ;  /* 0x0000001cff097219 */ /* 0x080fe20000011609 */
[----:B------:R-:W-:Y:S01]  /*56f0*/  IMAD.MOV.U32 R8, RZ, RZ, R20 ;  /* 0x000000ffff087224 */ /* 0x000fe200078e0014 */
[----:B------:R-:W-:Y:S01]  /*5700*/  SHF.L.U32 R26, R13, R28, RZ ;  /* 0x0000001c0d1a7219 */ /* 0x000fe200000006ff */
[----:B------:R-:W2:Y:S01]  /*5710*/  LDC R29, c[0x0][0x638] ;  /* 0x00018e00ff1d7b82 */ /* 0x000ea20000000800 */
[----:B------:R-:W-:-:S07]  /*5720*/  LOP3.LUT R25, RZ, R11, RZ, 0x33, !PT ;  /* 0x0000000bff197212 */ /* 0x000fce00078e33ff */
[----:B------:R-:W0:Y:S01]  /*5730*/  LDC R32, c[0x0][0x610] ;  /* 0x00018400ff207b82 */ /* 0x000e220000000800 */
[----:B----4-:R-:W-:Y:S05]  /*5740*/  @!P0 BRA `(.L_x_107) ;  /* 0x0000000000288947 */ /* 0x010fea0003800000 */
[----:B------:R-:W4:Y:S02]  /*5750*/  LDC R13, c[0x0][0x64c] ;  /* 0x00019300ff0d7b82 */ /* 0x000f240000000800 */
[----:B----4-:R-:W-:-:S05]  /*5760*/  IADD3 R13, P0, R20, R13, RZ ;  /* 0x0000000d140d7210 */ /* 0x010fca0007f1e0ff */
[----:B------:R-:W-:-:S04]  /*5770*/  IMAD.X R17, RZ, RZ, R9, P0 ;  /* 0x000000ffff117224 */ /* 0x000fc800000e0609 */
[----:B------:R-:W-:-:S04]  /*5780*/  IMAD.WIDE.U32 R8, R17, R30, RZ ;  /* 0x0000001e11087225 */ /* 0x000fc800078e00ff */
[----:B---3--:R-:W-:-:S04]  /*5790*/  IMAD.WIDE.U32 R10, P0, R13, R31, R8 ;  /* 0x0000001f0d0a7225 */ /* 0x008fc80007800008 */
[----:B------:R-:W-:-:S04]  /*57a0*/  IMAD.WIDE.U32 R8, R13, R30, RZ ;  /* 0x0000001e0d087225 */ /* 0x000fc800078e00ff */
[----:B------:R-:W-:Y:S01]  /*57b0*/  IMAD.X R15, RZ, RZ, RZ, P0 ;  /* 0x000000ffff0f7224 */ /* 0x000fe200000e06ff */
[----:B------:R-:W-:Y:S01]  /*57c0*/  IADD3 RZ, P0, R9, R10, RZ ;  /* 0x0000000a09ff7210 */ /* 0x000fe20007f1e0ff */
[----:B------:R-:W-:-:S04]  /*57d0*/  IMAD.MOV.U32 R14, RZ, RZ, R11 ;  /* 0x000000ffff0e7224 */ /* 0x000fc800078e000b */
[----:B------:R-:W-:-:S08]  /*57e0*/  IMAD.WIDE.U32.X R8, R17, R31, R14, P0 ;  /* 0x0000001f11087225 */ /* 0x000fd000000e040e */
.L_x_107:
[----:B-1----:R-:W-:Y:S01]  /*57f0*/  SHF.R.U64 R8, R8, R27, R9 ;  /* 0x0000001b08087219 */ /* 0x002fe20000001209 */
[----:B0-----:R-:W-:Y:S01]  /*5800*/  VIADD R13, R22, 0xffffffff ;  /* 0xffffffff160d7836 */ /* 0x001fe20000000000 */
[----:B------:R-:W-:Y:S01]  /*5810*/  LOP3.LUT R11, R16, R25, RZ, 0xc0, !PT ;  /* 0x00000019100b7212 */ /* 0x000fe200078ec0ff */
[----:B------:R-:W-:Y:S02]  /*5820*/  IMAD.MOV R19, RZ, RZ, -R19 ;  /* 0x000000ffff137224 */ /* 0x000fe400078e0a13 */
[----:B------:R-:W-:Y:S02]  /*5830*/  IMAD.MOV R9, RZ, RZ, -R8 ;  /* 0x000000ffff097224 */ /* 0x000fe400078e0a08 */
[----:B------:R-:W-:Y:S01]  /*5840*/  IMAD R26, R26, R8, R11 ;  /* 0x000000081a1a7224 */ /* 0x000fe200078e020b */
[----:B------:R-:W-:Y:S01]  /*5850*/  LOP3.LUT R11, R18, R13, RZ, 0xc0, !PT ;  /* 0x0000000d120b7212 */ /* 0x000fe200078ec0ff */
[----:B---3--:R-:W-:Y:S02]  /*5860*/  @P4 IMAD R23, R21, R19, R24 ;  /* 0x0000001315174224 */ /* 0x008fe400078e0218 */
[----:B--2---:R-:W-:-:S02]  /*5870*/  IMAD R8, R9, R29, R20 ;  /* 0x0000001d09087224 */ /* 0x004fc400078e0214 */
[----:B------:R-:W-:Y:S02]  /*5880*/  IMAD R26, R26, R32, R23 ;  /* 0x000000201a1a7224 */ /* 0x000fe400078e0217 */
[----:B------:R-:W-:Y:S02]  /*5890*/  IMAD R9, R8, R22, R11 ;  /* 0x0000001608097224 */ /* 0x000fe400078e020b */
[----:B------:R-:W-:-:S03]  /*58a0*/  IMAD.MOV.U32 R10, RZ, RZ, 0x1 ;  /* 0x00000001ff0a7424 */ /* 0x000fc600078e00ff */
[----:B------:R-:W-:Y:S02]  /*58b0*/  SEL R15, R9, R26, !P4 ;  /* 0x0000001a090f7207 */ /* 0x000fe40006000000 */
[----:B------:R-:W-:Y:S02]  /*58c0*/  PRMT R8, R10, 0x7610, R8 ;  /* 0x000076100a087816 */ /* 0x000fe40000000008 */
[----:B------:R-:W-:-:S07]  /*58d0*/  SEL R26, R26, R9, !P4 ;  /* 0x000000091a1a7207 */ /* 0x000fce0006000000 */
.L_x_105:
[----:B------:R-:W-:Y:S01]  /*58e0*/  LOP3.LUT P0, RZ, R8, 0xff, RZ, 0xc0, !PT ;  /* 0x000000ff08ff7812 */ /* 0x000fe2000780c0ff */
[----:B------:R-:W-:-:S12]  /*58f0*/  IMAD.MOV.U32 R71, RZ, RZ, R26 ;  /* 0x000000ffff477224 */ /* 0x000fd800078e001a */
[----:B------:R-:W-:Y:S05]  /*5900*/  @P0 BRA `(.L_x_108) ;  /* 0xffffffbc00480947 */ /* 0x000fea000383ffff */
[----:B------:R-:W-:Y:S05]  /*5910*/  EXIT ;  /* 0x000000000000794d */ /* 0x000fea0003800000 */
.L_x_8:
[----:B0-----:R-:W-:Y:S01]  /*5920*/  ULDC.64 UR4, c[0x0][0x650] ;  /* 0x0001940000047ab9 */ /* 0x001fe20000000a00 */
        /* <DEDUP_REMOVED lines=25> */
.L_x_110:
[----:B------:R-:W0:Y:S01]  /*5ac0*/  LDC.64 R28, c[0x0][0x640] ;  /* 0x00019000ff1c7b82 */ /* 0x000e220000000a00 */
[-CC-:B------:R-:W-:Y:S01]  /*5ad0*/  SHF.R.U64 R21, R16, R6.reuse, R17.reuse ;  /* 0x0000000610157219 */ /* 0x180fe20000001211 */
[----:B------:R-:W-:Y:S01]  /*5ae0*/  IMAD.MOV.U32 R31, RZ, RZ, 0x1 ;  /* 0x00000001ff1f7424 */ /* 0x000fe200078e00ff */
[----:B------:R-:W-:Y:S02]  /*5af0*/  SHF.R.U32.HI R3, RZ, R6, R17 ;  /* 0x00000006ff037219 */ /* 0x000fe40000011611 */
[----:B------:R-:W-:-:S03]  /*5b00*/  IADD3 R15, P0, RZ, -R21, RZ ;  /* 0x80000015ff0f7210 */ /* 0x000fc60007f1e0ff */
[----:B------:R-:W1:Y:S02]  /*5b10*/  LDC R14, c[0x0][0x618] ;  /* 0x00018600ff0e7b82 */ /* 0x000e640000000800 */
[----:B------:R-:W-:Y:S02]  /*5b20*/  IMAD.X R3, RZ, RZ, ~R3, P0 ;  /* 0x000000ffff037224 */ /* 0x000fe400000e0e03 */
[----:B------:R-:W-:-:S04]  /*5b30*/  IMAD.WIDE.U32 R12, R15, R22, R4 ;  /* 0x000000160f0c7225 */ /* 0x000fc800078e0004 */
[----:B------:R-:W2:Y:S01]  /*5b40*/  LDC R16, c[0x0][0x608] ;  /* 0x00018200ff107b82 */ /* 0x000ea20000000800 */
[----:B------:R-:W-:-:S04]  /*5b50*/  IMAD R6, R3, R22, RZ ;  /* 0x0000001603067224 */ /* 0x000fc800078e02ff */
[----:B------:R-:W-:-:S03]  /*5b60*/  IMAD R3, R15, R23, R6 ;  /* 0x000000170f037224 */ /* 0x000fc600078e0206 */
[----:B------:R-:W3:Y:S01]  /*5b70*/  LDC R26, c[0x0][0x658] ;  /* 0x00019600ff1a7b82 */ /* 0x000ee20000000800 */
[----:B------:R-:W-:Y:S01]  /*5b80*/  IMAD.IADD R3, R13, 0x1, R3 ;  /* 0x000000010d037824 */ /* 0x000fe200078e0203 */
[----:B0-----:R-:W-:Y:S01]  /*5b90*/  ISETP.NE.U32.AND P0, PT, R28, RZ, PT ;  /* 0x000000ff1c00720c */ /* 0x001fe20003f05070 */
[----:B------:R-:W-:-:S03]  /*5ba0*/  IMAD.MOV.U32 R13, RZ, RZ, -0x1 ;  /* 0xffffffffff0d7424 */ /* 0x000fc600078e00ff */
        /* <DEDUP_REMOVED lines=25> */
.L_x_111:
[----:B-1----:R-:W-:Y:S01]  /*5d40*/  SHF.R.U64 R6, R12, R25, R13 ;  /* 0x000000190c067219 */ /* 0x002fe2000000120d */
[----:B0-----:R-:W-:Y:S01]  /*5d50*/  VIADD R13, R24, 0xffffffff ;  /* 0xffffffff180d7836 */ /* 0x001fe20000000000 */
[----:B------:R-:W-:Y:S01]  /*5d60*/  SHF.L.U32 R9, R31, R26, RZ ;  /* 0x0000001a1f097219 */ /* 0x000fe200000006ff */
[----:B------:R-:W-:Y:S01]  /*5d70*/  @P4 IMAD R10, R11, R20, R8 ;  /* 0x000000140b0a4224 */ /* 0x000fe200078e0208 */
[----:B------:R-:W-:Y:S01]  /*5d80*/  LOP3.LUT R3, R22, R33, RZ, 0xc0, !PT ;  /* 0x0000002116037212 */ /* 0x000fe200078ec0ff */
[----:B------:R-:W-:Y:S01]  /*5d90*/  IMAD.MOV R12, RZ, RZ, -R6 ;  /* 0x000000ffff0c7224 */ /* 0x000fe200078e0a06 */
[----:B------:R-:W-:Y:S01]  /*5da0*/  LOP3.LUT R18, R18, R13, RZ, 0xc0, !PT ;  /* 0x0000000d12127212 */ /* 0x000fe200078ec0ff */
[----:B------:R-:W-:Y:S02]  /*5db0*/  IMAD.MOV.U32 R8, RZ, RZ, 0x1 ;  /* 0x00000001ff087424 */ /* 0x000fe400078e00ff */
[----:B------:R-:W-:Y:S02]  /*5dc0*/  IMAD R9, R9, R6, R3 ;  /* 0x0000000609097224 */ /* 0x000fe400078e0203 */
[----:B--2---:R-:W-:-:S02]  /*5dd0*/  IMAD R3, R12, R27, R23 ;  /* 0x0000001b0c037224 */ /* 0x004fc400078e0217 */
[----:B---3--:R-:W-:Y:S02]  /*5de0*/  IMAD R6, R9, R30, R10 ;  /* 0x0000001e09067224 */ /* 0x008fe400078e020a */
[----:B------:R-:W-:Y:S01]  /*5df0*/  IMAD R9, R3, R24, R18 ;  /* 0x0000001803097224 */ /* 0x000fe200078e0212 */
[----:B------:R-:W-:Y:S01]  /*5e00*/  PRMT R3, R8, 0x7610, R3 ;  /* 0x0000761008037816 */ /* 0x000fe20000000003 */
[----:B------:R-:W-:-:S03]  /*5e10*/  IMAD.MOV.U32 R16, RZ, RZ, R21 ;  /* 0x000000ffff107224 */ /* 0x000fc600078e0015 */
[----:B------:R-:W-:Y:S02]  /*5e20*/  SEL R13, R9, R6, !P4 ;  /* 0x00000006090d7207 */ /* 0x000fe40006000000 */
[----:B------:R-:W-:-:S07]  /*5e30*/  SEL R6, R6, R9, !P4 ;  /* 0x0000000906067207 */ /* 0x000fce0006000000 */
.L_x_109:
[----:B------:R-:W-:-:S08]  /*5e40*/  NOP ;  /* 0x0000000000007918 */ /* 0x000fd00000000000 */
[----:B------:R-:W0:-:S00]  /*5e50*/  USETMAXREG.DEALLOC.CTAPOOL 0x28 ;  /* 0x00000028000079c8 */ /* 0x000e0000080e0500 */
[----:B0-----:R-:W-:-:S13]  /*5e60*/  ISETP.NE.AND P0, PT, R7, RZ, PT ;  /* 0x000000ff0700720c */ /* 0x001fda0003f05270 */
[----:B------:R-:W-:Y:S05]  /*5e70*/  @P0 EXIT ;  /* 0x000000000000094d */ /* 0x000fea0003800000 */
[----:B------:R-:W-:Y:S01]  /*5e80*/  LOP3.LUT P0, RZ, R3, 0xff, RZ, 0xc0, !PT ;  /* 0x000000ff03ff7812 */ /* 0x000fe2000780c0ff */
[----:B------:R-:W-:Y:S02]  /*5e90*/  IMAD.MOV.U32 R3, RZ, RZ, 0x1 ;  /* 0x00000001ff037424 */ /* 0x000fe400078e00ff */
[----:B------:R-:W-:-:S10]  /*5ea0*/  IMAD.MOV.U32 R12, RZ, RZ, RZ ;  /* 0x000000ffff0c7224 */ /* 0x000fd400078e00ff */
[----:B------:R-:W-:Y:S05]  /*5eb0*/  @!P0 BRA `(.L_x_112) ;  /* 0x0000000c00908947 */ /* 0x000fea0003800000 */
[----:B------:R-:W0:Y:S01]  /*5ec0*/  LDC R3, c[0x0][0x28c] ;  /* 0x0000a300ff037b82 */ /* 0x000e220000000800 */
[----:B------:R-:W-:Y:S01]  /*5ed0*/  ULDC UR5, c[0x0][0x658] ;  /* 0x0001960000057ab9 */ /* 0x000fe20000000800 */
[----:B------:R-:W-:Y:S01]  /*5ee0*/  UMOV UR11, 0xffffffff ;  /* 0xffffffff000b7882 */ /* 0x000fe20000000000 */
[----:B------:R-:W-:Y:S01]  /*5ef0*/  UMOV UR17, 0x1 ;  /* 0x0000000100117882 */ /* 0x000fe20000000000 */
[----:B------:R-:W-:Y:S01]  /*5f00*/  USHF.L.U32 UR11, UR11, UR5, URZ ;  /* 0x000000050b0b7299 */ /* 0x000fe2000800063f */
[----:B------:R-:W-:Y:S01]  /*5f10*/  BSSY B0, `(.L_x_112) ;  /* 0x00000de000007945 */ /* 0x000fe20003800000 */
[----:B------:R-:W-:Y:S01]  /*5f20*/  ULDC UR9, c[0x0][0xc] ;  /* 0x0000030000097ab9 */ /* 0x000fe20000000800 */
[----:B------:R-:W-:Y:S01]  /*5f30*/  ULDC UR16, c[0x0][0x10] ;  /* 0x0000040000107ab9 */ /* 0x000fe20000000800 */
[----:B------:R-:W1:Y:S01]  /*5f40*/  S2UR UR8, SR_CgaCtaId ;  /* 0x00000000000879c3 */ /* 0x000e620000008800 */
[----:B------:R-:W-:Y:S01]  /*5f50*/  ULOP3.LUT UR13, URZ, UR11, URZ, 0x33, !UPT ;  /* 0x0000000b3f0d7292 */ /* 0x000fe2000f8e333f */
[----:B------:R-:W-:Y:S01]  /*5f60*/  IMAD.MOV.U32 R14, RZ, RZ, 0x1 ;  /* 0x00000001ff0e7424 */ /* 0x000fe200078e00ff */
[----:B------:R-:W-:Y:S01]  /*5f70*/  LOP3.LUT R15, R2, 0x2, RZ, 0xfc, !PT ;  /* 0x00000002020f7812 */ /* 0x000fe200078efcff */
[----:B------:R-:W-:Y:S01]  /*5f80*/  IMAD.MOV.U32 R12, RZ, RZ, RZ ;  /* 0x000000ffff0c7224 */ /* 0x000fe200078e00ff */
[----:B------:R-:W-:Y:S01]  /*5f90*/  ULDC UR4, c[0x0][0x600] ;  /* 0x0001800000047ab9 */ /* 0x000fe20000000800 */
[----:B------:R-:W-:Y:S01]  /*5fa0*/  UMOV UR20, 0x11 ;  /* 0x0000001100147882 */ /* 0x000fe20000000000 */
[----:B------:R-:W-:-:S02]  /*5fb0*/  UIADD3 UR4, UR4, -0x1, URZ ;  /* 0xffffffff04047890 */ /* 0x000fc4000fffe03f */
[----:B------:R-:W-:Y:S01]  /*5fc0*/  USHF.L.U32 UR5, UR17, UR5, URZ ;  /* 0x0000000511057299 */ /* 0x000fe2000800063f */
[----:B------:R-:W-:Y:S01]  /*5fd0*/  ULDC.64 UR28, c[0x0][0x198] ;  /* 0x00006600001c7ab9 */ /* 0x000fe20000000a00 */
[----:B0-----:R-:W-:-:S05]  /*5fe0*/  VIADD R3, R3, 0x1f ;  /* 0x0000001f03037836 */ /* 0x001fca0000000000 */
[----:B------:R-:W-:Y:S01]  /*5ff0*/  SHF.R.S32.HI R8, RZ, 0x1f, R3 ;  /* 0x0000001fff087819 */ /* 0x000fe20000011403 */
[----:B-1----:R-:W-:-:S03]  /*6000*/  USHF.R.U32.HI UR27, URZ, 0x2, UR8 ;  /* 0x000000023f1b7899 */ /* 0x002fc60008011608 */
[----:B------:R-:W-:Y:S01]  /*6010*/  LEA.HI R8, R8, R3, RZ, 0x5 ;  /* 0x0000000308087211 */ /* 0x000fe200078f28ff */
[----:B------:R-:W-:Y:S01]  /*6020*/  ULOP3.LUT UR10, UR8, 0x3, URZ, 0xc0, !UPT ;  /* 0x00000003080a7892 */ /* 0x000fe2000f8ec03f */
[----:B------:R-:W-:Y:S01]  /*6030*/  IMAD.MOV.U32 R3, RZ, RZ, 0x1 ;  /* 0x00000001ff037424 */ /* 0x000fe200078e00ff */
[----:B------:R-:W-:Y:S01]  /*6040*/  USHF.L.U32 UR6, UR8, 0x4, URZ ;  /* 0x0000000408067899 */ /* 0x000fe2000800063f */
[----:B------:R-:W-:Y:S01]  /*6050*/  SHF.R.S32.HI R11, RZ, 0x5, R8 ;  /* 0x00000005ff0b7819 */ /* 0x000fe20000011408 */
[----:B------:R-:W-:Y:S02]  /*6060*/  USHF.L.U32 UR7, UR8, 0x9, URZ ;  /* 0x0000000908077899 */ /* 0x000fe4000800063f */
[----:B------:R-:W-:Y:S02]  /*6070*/  ULOP3.LUT UR8, UR8, 0xfffffffc, URZ, 0xc0, !UPT ;  /* 0xfffffffc08087892 */ /* 0x000fe4000f8ec03f */
[----:B------:R-:W-:Y:S01]  /*6080*/  UISETP.GT.U32.AND UP0, UPT, UR10, 0xffff, UPT ;  /* 0x0000ffff0a00788c */ /* 0x000fe2000bf04070 */
[----:B------:R-:W-:Y:S01]  /*6090*/  VIADD R10, R11, 0x1 ;  /* 0x000000010b0a7836 */ /* 0x000fe20000000000 */
[----:B------:R-:W-:-:S02]  /*60a0*/  ULOP3.LUT UR12, UR8, 0x1, URZ, 0xfc, !UPT ;  /* 0x00000001080c7892 */ /* 0x000fc4000f8efc3f */
[----:B------:R-:W-:Y:S02]  /*60b0*/  ULOP3.LUT UR14, UR8, 0x2, URZ, 0xfc, !UPT ;  /* 0x00000002080e7892 */ /* 0x000fe4000f8efc3f */
[----:B------:R-:W-:Y:S02]  /*60c0*/  USHF.L.U32 UR11, UR17, UR8, URZ ;  /* 0x00000008110b7299 */ /* 0x000fe4000800063f */
[----:B------:R-:W-:Y:S02]  /*60d0*/  ULOP3.LUT UR15, UR8, 0x3, URZ, 0xfc, !UPT ;  /* 0x00000003080f7892 */ /* 0x000fe4000f8efc3f */
[----:B------:R-:W-:Y:S02]  /*60e0*/  UIMAD.WIDE.U32 UR8, UR9, UR16, URZ ;  /* 0x00000010090872a5 */ /* 0x000fe4000f8e003f */
[----:B------:R-:W-:Y:S02]  /*60f0*/  USHF.L.U32 UR12, UR17, UR12, URZ ;  /* 0x0000000c110c7299 */ /* 0x000fe4000800063f */
[----:B------:R-:W-:-:S02]  /*6100*/  USHF.L.U32 UR14, UR17, UR14, URZ ;  /* 0x0000000e110e7299 */ /* 0x000fc4000800063f */
[----:B------:R-:W-:Y:S01]  /*6110*/  USEL UR10, UR10, 0xffff, !UP0 ;  /* 0x0000ffff0a0a7887 */ /* 0x000fe2000c000000 */
[----:B------:R-:W-:Y:S01]  /*6120*/  ULDC UR16, c[0x0][0x14] ;  /* 0x0000050000107ab9 */ /* 0x000fe20000000800 */
[----:B------:R-:W-:Y:S02]  /*6130*/  USHF.L.U32 UR15, UR17, UR15, URZ ;  /* 0x0000000f110f7299 */ /* 0x000fe4000800063f */
[----:B------:R-:W-:Y:S02]  /*6140*/  UIMAD.WIDE.U32 UR22, UR8, UR16, URZ ;  /* 0x00000010081672a5 */ /* 0x000fe4000f8e003f */
[----:B------:R-:W-:Y:S02]  /*6150*/  UIMAD UR8, UR9, UR16, URZ ;  /* 0x00000010090872a4 */ /* 0x000fe4000f8e023f */
[----:B------:R-:W-:Y:S02]  /*6160*/  ULOP3.LUT UR11, UR14, UR11, UR12, 0xfe, !UPT ;  /* 0x0000000b0e0b7292 */ /* 0x000fe4000f8efe0c */
[----:B------:R-:W-:-:S02]  /*6170*/  ULOP3.LUT UR10, UR10, 0xffff, URZ, 0xc0, !UPT ;  /* 0x0000ffff0a0a7892 */ /* 0x000fc4000f8ec03f */
[----:B------:R-:W-:Y:S02]  /*6180*/  ULOP3.LUT UR6, UR6, 0x30, URZ, 0xc0, !UPT ;  /* 0x0000003006067892 */ /* 0x000fe4000f8ec03f */
[----:B------:R-:W-:Y:S02]  /*6190*/  ULOP3.LUT UR7, UR7, 0x600, URZ, 0xc0, !UPT ;  /* 0x0000060007077892 */ /* 0x000fe4000f8ec03f */
[----:B------:R-:W-:Y:S02]  /*61a0*/  UIADD3 UR14, UR23, UR8, URZ ;  /* 0x00000008170e7290 */ /* 0x000fe4000fffe03f */
[----:B------:R-:W-:Y:S02]  /*61b0*/  ULOP3.LUT UR15, UR11, UR15, URZ, 0xfc, !UPT ;  /* 0x0000000f0b0f7292 */ /* 0x000fe4000f8efc3f */
[----:B------:R-:W-:-:S12]  /*61c0*/  USHF.L.U32 UR20, UR20, UR10, URZ ;  /* 0x0000000a14147299 */ /* 0x000fd8000800063f */
.L_x_123:
[----:B------:R-:W-:-:S03]  /*61d0*/  UMOV UR8, 0xffffffff ;  /* 0xffffffff00087882 */ /* 0x000fc60000000000 */
[----:B------:R-:W-:Y:S05]  /*61e0*/  BRA.DIV UR8, `(.L_x_113) ;  /* 0x0000002208587947 */ /* 0x000fea000b800000 */
[----:B------:R-:W-:-:S13]  /*61f0*/  ELECT P0, URZ, PT ;  /* 0x00000000003f782f */ /* 0x000fda0003800000 */
.L_x_167:
[----:B------:R-:W0:Y:S01]  /*6200*/  LDC R7, c[0x0][0x28c] ;  /* 0x0000a300ff077b82 */ /* 0x000e220000000800 */
[----:B------:R-:W-:Y:S01]  /*6210*/  BSSY B1, `(.L_x_114) ;  /* 0x000003b000017945 */ /* 0x000fe20003800000 */
[----:B0-----:R-:W-:-:S13]  /*6220*/  ISETP.LT.OR P0, PT, R7, 0x1, !P0 ;  /* 0x000000010700780c */ /* 0x001fda0004701670 */
[----:B------:R-:W-:Y:S05]  /*6230*/  @P0 BRA `(.L_x_115) ;  /* 0x0000000000e00947 */ /* 0x000fea0003800000 */
[----:B------:R-:W-:Y:S01]  /*6240*/  LEA R9, R6, UR27, 0x1 ;  /* 0x0000001b06097c11 */ /* 0x000fe2000f8e08ff */
[----:B------:R-:W-:Y:S01]  /*6250*/  IMAD.MOV.U32 R21, RZ, RZ, RZ ;  /* 0x000000ffff157224 */ /* 0x000fe200078e00ff */
[----:B------:R-:W-:Y:S01]  /*6260*/  LEA R17, R13, UR6, 0x6 ;  /* 0x000000060d117c11 */ /* 0x000fe2000f8e30ff */
[----:B------:R-:W-:Y:S02]  /*6270*/  IMAD.MOV.U32 R6, RZ, RZ, R10 ;  /* 0x000000ffff067224 */ /* 0x000fe400078e000a */
[----:B------:R-:W-:Y:S02]  /*6280*/  IMAD.MOV.U32 R7, RZ, RZ, R3 ;  /* 0x000000ffff077224 */ /* 0x000fe400078e0003 */
[----:B------:R-:W-:Y:S02]  /*6290*/  IMAD.MOV.U32 R8, RZ, RZ, R12 ;  /* 0x000000ffff087224 */ /* 0x000fe400078e000c */
[----:B------:R-:W-:-:S07]  /*62a0*/  IMAD.SHL.U32 R19, R9, 0x40, RZ ;  /* 0x0000004009137824 */ /* 0x000fce00078e00ff */
.L_x_118:
[----:B------:R-:W0:Y:S01]  /*62b0*/  S2R R18, SR_CgaCtaId ;  /* 0x0000000000127919 */ /* 0x000e220000008800 */
[----:B------:R-:W-:Y:S02]  /*62c0*/  MOV R9, 0x400 ;  /* 0x0000040000097802 */ /* 0x000fe40000000f00 */
[----:B------:R-:W-:-:S13]  /*62d0*/  LOP3.LUT P1, RZ, R0, 0x7f, RZ, 0xc0, !PT ;  /* 0x0000007f00ff7812 */ /* 0x000fda000782c0ff */
[----:B------:R-:W1:Y:S01]  /*62e0*/  @!P1 LDC R13, c[0x0][0x500] ;  /* 0x00014000ff0d9b82 */ /* 0x000e620000000800 */
[----:B0-----:R-:W-:Y:S02]  /*62f0*/  LEA R20, R18, R9, 0x18 ;  /* 0x0000000912147211 */ /* 0x001fe400078ec0ff */
[----:B------:R-:W-:-:S03]  /*6300*/  SHF.L.U32 R9, R7, 0x1f, RZ ;  /* 0x0000001f07097819 */ /* 0x000fc600000006ff */
[----:B------:R-:W-:-:S04]  /*6310*/  IMAD R18, R8, 0x8, R20 ;  /* 0x0000000808127824 */ /* 0x000fc800078e0214 */
[----:B------:R-:W0:Y:S02]  /*6320*/  SYNCS.PHASECHK.TRANS64.TRYWAIT P0, [R18+URZ+0x128], R9 ;  /* 0x00012809120075a7 */ /* 0x000e24000800017f */
[----:B01----:R-:W-:Y:S05]  /*6330*/  @!P0 BRA `(.L_x_116) ;  /* 0x0000002000248947 */ /* 0x003fea0003800000 */
.L_x_168:
[----:B0-----:R-:W-:Y:S01]  /*6340*/  PRMT R9, R15, 0x9910, RZ ;  /* 0x000099100f097816 */ /* 0x001fe200000000ff */
[----:B------:R0:W-:Y:S03]  /*6350*/  @!P1 SYNCS.ARRIVE.TRANS64 RZ, [R18+URZ], R13 ;  /* 0x0000000d12ff99a7 */ /* 0x0001e6000800003f */
[----:B------:R-:W-:-:S13]  /*6360*/  ISETP.NE.AND P0, PT, R9, 0x2, PT ;  /* 0x000000020900780c */ /* 0x000fda0003f05270 */
[----:B0-----:R-:W-:Y:S05]  /*6370*/  @P0 BRA `(.L_x_117) ;  /* 0x0000000000040947 */ /* 0x001fea0003800000 */
[----:B------:R-:W-:Y:S01]  /*6380*/  BPT.TRAP 0x1 ;  /* 0x000000040000795c */ /* 0x000fe20000300000 */
.L_x_117:
[----:B------:R-:W-:Y:S01]  /*6390*/  LEA R9, R8, UR27, 0x1 ;  /* 0x0000001b08097c11 */ /* 0x000fe2000f8e08ff */
[----:B------:R-:W-:Y:S01]  /*63a0*/  VIADD R6, R6, 0xffffffff ;  /* 0xffffffff06067836 */ /* 0x000fe20000000000 */
[----:B------:R-:W-:Y:S01]  /*63b0*/  R2UR UR11, R8 ;  /* 0x00000000080b72ca */ /* 0x000fe200000e0000 */
[----:B------:R-:W-:Y:S01]  /*63c0*/  UIADD3 UR16, UP0, UR28, 0xf0, URZ ;  /* 0x000000f01c107890 */ /* 0x000fe2000ff1e03f */
[----:B------:R-:W-:Y:S01]  /*63d0*/  R2UR UR24, R20 ;  /* 0x00000000141872ca */ /* 0x000fe200000e0000 */
[----:B------:R-:W-:Y:S01]  /*63e0*/  IMAD.U32 R9, R9, 0x800, R20 ;  /* 0x0000080009097824 */ /* 0x000fe200078e0014 */
[----:B------:R-:W-:Y:S01]  /*63f0*/  R2UR UR25, R19 ;  /* 0x00000000131972ca */ /* 0x000fe200000e0000 */
[----:B------:R-:W-:Y:S01]  /*6400*/  UIADD3 UR32, UP1, UR28, 0x1f0, URZ ;  /* 0x000001f01c207890 */ /* 0x000fe2000ff3e03f */
[----:B------:R-:W-:Y:S01]  /*6410*/  R2UR UR9, R18 ;  /* 0x00000000120972ca */ /* 0x000fe200000e0000 */
[----:B------:R-:W-:Y:S01]  /*6420*/  UIADD3.X UR17, URZ, UR29, URZ, UP0, !UPT ;  /* 0x0000001d3f117290 */ /* 0x000fe200087fe43f */
[----:B------:R-:W-:Y:S01]  /*6430*/  R2UR UR8, R9 ;  /* 0x00000000090872ca */ /* 0x000fe200000e0000 */
[----:B------:R-:W-:Y:S01]  /*6440*/  UPRMT UR21, URZ, 0x5410, UR20 ;  /* 0x000054103f157896 */ /* 0x000fe20008000014 */
[----:B------:R-:W-:Y:S01]  /*6450*/  R2UR UR10, R21 ;  /* 0x00000000150a72ca */ /* 0x000fe200000e0000 */
[----:B------:R-:W-:Y:S01]  /*6460*/  VIADD R8, R8, 0x1 ;  /* 0x0000000108087836 */ /* 0x000fe20000000000 */
[----:B------:R-:W-:Y:S01]  /*6470*/  R2UR UR12, R16 ;  /* 0x00000000100c72ca */ /* 0x000fe200000e0000 */
[----:B------:R-:W-:Y:S01]  /*6480*/  ULEA UR11, UR11, UR7, 0xb ;  /* 0x000000070b0b7291 */ /* 0x000fe2000f8e583f */
[----:B------:R-:W-:Y:S01]  /*6490*/  R2UR UR26, R17 ;  /* 0x00000000111a72ca */ /* 0x000fe200000e0000 */
[----:B------:R-:W-:Y:S01]  /*64a0*/  UPRMT UR30, URZ, 0x5410, UR15 ;  /* 0x000054103f1e7896 */ /* 0x000fe2000800000f */
[----:B------:R-:W-:Y:S01]  /*64b0*/  ISETP.GT.AND P1, PT, R6, 0x1, PT ;  /* 0x000000010600780c */ /* 0x000fe20003f24270 */
[----:B------:R-:W-:Y:S01]  /*64c0*/  UIADD3 UR24, UR24, 0x25300, UR11 ;  /* 0x0002530018187890 */ /* 0x000fe2000fffe00b */
[----:B------:R-:W-:Y:S01]  /*64d0*/  ISETP.NE.AND P0, PT, R8, 0x25, PT ;  /* 0x000000250800780c */ /* 0x000fe20003f05270 */
[----:B------:R-:W-:Y:S01]  /*64e0*/  UIADD3.X UR33, URZ, UR29, URZ, UP1, !UPT ;  /* 0x0000001d3f217290 */ /* 0x000fe20008ffe43f */
[----:B------:R-:W-:Y:S01]  /*64f0*/  VIADD R21, R21, 0x20 ;  /* 0x0000002015157836 */ /* 0x000fe20000000000 */
[----:B------:R-:W-:Y:S01]  /*6500*/  UIADD3 UR8, UR8, 0x300, URZ ;  /* 0x0000030008087890 */ /* 0x000fe2000fffe03f */
[----:B------:R-:W-:Y:S01]  /*6510*/  SEL R18, RZ, 0x1, P0 ;  /* 0x00000001ff127807 */ /* 0x000fe20000000000 */
[----:B------:R-:W-:Y:S01]  /*6520*/  UMOV UR18, 0x0 ;  /* 0x0000000000127882 */ /* 0x000fe20000000000 */
[----:B------:R-:W-:Y:S01]  /*6530*/  UMOV UR19, 0x10000000 ;  /* 0x1000000000137882 */ /* 0x000fe20000000000 */
[----:B------:R-:W-:Y:S01]  /*6540*/  UMOV UR11, UR25 ;  /* 0x00000019000b7c82 */ /* 0x000fe20008000000 */
[----:B------:R-:W-:-:S02]  /*6550*/  LOP3.LUT R7, R7, R18, RZ, 0x3c, !PT ;  /* 0x0000001207077212 */ /* 0x000fc400078e3cff */
[----:B------:R-:W-:Y:S02]  /*6560*/  SEL R8, R8, RZ, P0 ;  /* 0x000000ff08087207 */ /* 0x000fe40000000000 */
[----:B------:R0:W-:Y:S02]  /*6570*/  UTMALDG.3D.MULTICAST [UR8], [UR16], UR21, desc[UR18] ;  /* 0x00001208100073b4 */ /* 0x0001e40008011815 */
[----:B0-----:R-:W-:Y:S01]  /*6580*/  UMOV UR8, UR24 ;  /* 0x0000001800087c82 */ /* 0x001fe20008000000 */
[----:B------:R-:W-:Y:S02]  /*6590*/  UMOV UR11, UR26 ;  /* 0x0000001a000b7c82 */ /* 0x000fe40008000000 */
[----:B------:R0:W-:Y:S02]  /*65a0*/  UTMALDG.3D.MULTICAST [UR8], [UR32], UR30, desc[UR18] ;  /* 0x00001208200073b4 */ /* 0x0001e4000801181e */
[----:B0-----:R-:W-:Y:S05]  /*65b0*/  @P1 BRA `(.L_x_118) ;  /* 0xfffffffc003c1947 */ /* 0x001fea000383ffff */
.L_x_115:
[----:B------:R-:W-:Y:S05]  /*65c0*/  BSYNC B1 ;  /* 0x0000000000017941 */ /* 0x000fea0003800000 */
.L_x_114:
[----:B------:R-:W-:Y:S01]  /*65d0*/  LOP3.LUT P1, RZ, R14, 0xff, RZ, 0xc0, !PT ;  /* 0x000000ff0eff7812 */ /* 0x000fe2000782c0ff */
[C---:B------:R-:W-:Y:S01]  /*65e0*/  IMAD.IADD R13, R11.reuse, 0x1, R12 ;  /* 0x000000010b0d7824 */ /* 0x040fe200078e020c */
[----:B------:R-:W-:Y:S01]  /*65f0*/  ULDC.64 UR8, c[0x0][0x650] ;  /* 0x0001940000087ab9 */ /* 0x000fe20000000a00 */
[----:B------:R-:W-:Y:S01]  /*6600*/  ISETP.GE.U32.AND P2, PT, R11, 0x25, PT ;  /* 0x000000250b00780c */ /* 0x000fe20003f46070 */
[----:B------:R-:W-:Y:S01]  /*6610*/  BSSY B1, `(.L_x_119) ;  /* 0x000006b000017945 */ /* 0x000fe20003800000 */
[C---:B------:R-:W-:Y:S01]  /*6620*/  IMAD.WIDE.U32 R6, R13.reuse, -0x45306eb3, RZ ;  /* 0xbacf914d0d067825 */ /* 0x040fe200078e00ff */
[----:B------:R-:W-:Y:S02]  /*6630*/  ISETP.GT.U32.AND P0, PT, R13, 0x24, PT ;  /* 0x000000240d00780c */ /* 0x000fe40003f04070 */
[----:B------:R-:W-:Y:S01]  /*6640*/  PRMT R14, RZ, 0x7610, R14 ;  /* 0x00007610ff0e7816 */ /* 0x000fe2000000000e */
[----:B------:R-:W-:Y:S01]  /*6650*/  IMAD.MOV.U32 R16, RZ, RZ, -0x1 ;  /* 0xffffffffff107424 */ /* 0x000fe200078e00ff */
[----:B------:R-:W-:-:S03]  /*6660*/  ISETP.LT.U32.AND P0, PT, R11, 0x25, P0 ;  /* 0x000000250b00780c */ /* 0x000fc60000701070 */
[----:B------:R-:W0:Y:S01]  /*6670*/  @P1 S2R R9, SR_CgaCtaId ;  /* 0x0000000000091919 */ /* 0x000e220000008800 */
[----:B------:R-:W-:Y:S02]  /*6680*/  SEL R6, RZ, 0x1, !P0 ;  /* 0x00000001ff067807 */ /* 0x000fe40004000000 */
[----:B------:R-:W-:Y:S02]  /*6690*/  IADD3 R4, P0, R4, UR22, RZ ;  /* 0x0000001604047c10 */ /* 0x000fe4000ff1e0ff */
[----:B------:R-:W-:Y:S02]  /*66a0*/  @P1 MOV R8, 0x400 ;  /* 0x0000040000081802 */ /* 0x000fe40000000f00 */
[----:B------:R-:W-:Y:S02]  /*66b0*/  IADD3.X R5, R5, UR14, RZ, P0, !PT ;  /* 0x0000000e05057c10 */ /* 0x000fe400087fe4ff */
[----:B------:R-:W-:Y:S02]  /*66c0*/  ISETP.GE.U32.AND P0, PT, R4, UR8, PT ;  /* 0x0000000804007c0c */ /* 0x000fe4000bf06070 */
[----:B------:R-:W-:Y:S01]  /*66d0*/  LOP3.LUT R3, R3, R6, RZ, 0x3c, !PT ;  /* 0x0000000603037212 */ /* 0x000fe200078e3cff */
[----:B------:R-:W-:Y:S01]  /*66e0*/  IMAD.MOV.U32 R6, RZ, RZ, -0x1 ;  /* 0xffffffffff067424 */ /* 0x000fe200078e00ff */
[----:B------:R-:W-:-:S02]  /*66f0*/  ISETP.GE.U32.AND.EX P0, PT, R5, UR9, PT, P0 ;  /* 0x0000000905007c0c */ /* 0x000fc4000bf06100 */
[----:B0-----:R-:W-:Y:S01]  /*6700*/  @P1 LEA R8, R9, R8, 0x18 ;  /* 0x0000000809081211 */ /* 0x001fe200078ec0ff */
[----:B------:R-:W-:-:S03]  /*6710*/  IMAD.IADD R9, R13, 0x1, -R7 ;  /* 0x000000010d097824 */ /* 0x000fc600078e0a07 */
[----:B------:R0:W-:Y:S02]  /*6720*/  @P1 SYNCS.ARRIVE.TRANS64.A1T0 RZ, [R8+URZ+0x268], RZ ;  /* 0x000268ff08ff19a7 */ /* 0x0001e4000810003f */
[----:B------:R-:W-:Y:S02]  /*6730*/  LEA.HI R9, R9, R7, RZ, 0x1f ;  /* 0x0000000709097211 */ /* 0x000fe400078ff8ff */
[----:B------:R-:W-:Y:S02]  /*6740*/  PRMT R7, RZ, 0x7610, R7 ;  /* 0x00007610ff077816 */ /* 0x000fe40000000007 */
[----:B------:R-:W-:-:S04]  /*6750*/  SHF.R.U32.HI R12, RZ, 0x5, R9 ;  /* 0x00000005ff0c7819 */ /* 0x000fc80000011609 */
[----:B------:R-:W-:Y:S01]  /*6760*/  @P2 LOP3.LUT R3, R3, 0x1, R12, 0x78, !PT ;  /* 0x0000000103032812 */ /* 0x000fe200078e780c */
[----:B------:R-:W-:Y:S02]  /*6770*/  IMAD R12, R12, -0x25, R13 ;  /* 0xffffffdb0c0c7824 */ /* 0x000fe400078e020d */
[----:B------:R-:W-:Y:S01]  /*6780*/  IMAD.MOV.U32 R13, RZ, RZ, -0x1 ;  /* 0xffffffffff0d7424 */ /* 0x000fe200078e00ff */
[----:B0-----:R-:W-:Y:S06]  /*6790*/  @P0 BRA `(.L_x_120) ;  /* 0x0000000400480947 */ /* 0x001fec0003800000 */
[----:B------:R-:W0:Y:S01]  /*67a0*/  S2R R17, SR_CTAID.X ;  /* 0x0000000000117919 */ /* 0x000e220000002500 */
[----:B------:R-:W-:Y:S01]  /*67b0*/  ULDC.64 UR8, c[0x0][0x628] ;  /* 0x00018a0000087ab9 */ /* 0x000fe20000000a00 */
[----:B------:R-:W1:Y:S01]  /*67c0*/  LDC R18, c[0x0][0x144] ;  /* 0x00005100ff127b82 */ /* 0x000e620000000800 */
[----:B------:R-:W-:Y:S01]  /*67d0*/  ISETP.NE.U32.AND P0, PT, RZ, UR8, PT ;  /* 0x00000008ff007c0c */ /* 0x000fe2000bf05070 */
[----:B------:R-:W2:Y:S01]  /*67e0*/  S2R R13, SR_CTAID.Y ;  /* 0x00000000000d7919 */ /* 0x000ea20000002600 */
[----:B------:R-:W-:Y:S01]  /*67f0*/  ULDC UR10, c[0x0][0x150] ;  /* 0x00005400000a7ab9 */ /* 0x000fe20000000800 */
[----:B------:R-:W-:Y:S01]  /*6800*/  ULDC UR11, c[0x0][0x630] ;  /* 0x00018c00000b7ab9 */ /* 0x000fe20000000800 */
[----:B------:R-:W-:Y:S01]  /*6810*/  ISETP.NE.AND.EX P0, PT, RZ, UR9, PT, P0 ;  /* 0x00000009ff007c0c */ /* 0x000fe2000bf05300 */
[----:B------:R-:W-:Y:S01]  /*6820*/  IMAD.MOV.U32 R6, RZ, RZ, R4 ;  /* 0x000000ffff067224 */ /* 0x000fe200078e0004 */
[----:B0-----:R-:W-:-:S05]  /*6830*/  I2FP.F32.U32 R7, R17 ;  /* 0x0000001100077245 */ /* 0x001fca0000201000 */
[----:B------:R-:W-:Y:S01]  /*6840*/  FMUL R20, R7, UR10 ;  /* 0x0000000a07147c20 */ /* 0x000fe20008400000 */
[----:B------:R-:W-:-:S05]  /*6850*/  IMAD.MOV.U32 R7, RZ, RZ, R5 ;  /* 0x000000ffff077224 */ /* 0x000fca00078e0005 */
[----:B--2---:R-:W-:Y:S05]  /*6860*/  @!P0 BRA `(.L_x_121) ;  /* 0x0000000000288947 */ /* 0x004fea0003800000 */
[----:B------:R-:W-:Y:S02]  /*6870*/  ULDC UR10, c[0x0][0x634] ;  /* 0x00018d00000a7ab9 */ /* 0x000fe40000000800 */
[----:B------:R-:W-:-:S05]  /*6880*/  IADD3 R7, P0, R4, UR10, RZ ;  /* 0x0000000a04077c10 */ /* 0x000fca000ff1e0ff */
[----:B------:R-:W-:-:S04]  /*6890*/  IMAD.X R19, RZ, RZ, R5, P0 ;  /* 0x000000ffff137224 */ /* 0x000fc800000e0605 */
[----:B------:R-:W-:-:S04]  /*68a0*/  IMAD.WIDE.U32 R8, R19, UR8, RZ ;  /* 0x0000000813087c25 */ /* 0x000fc8000f8e00ff */
[----:B------:R-:W-:-:S04]  /*68b0*/  IMAD.WIDE.U32 R8, P0, R7, UR9, R8 ;  /* 0x0000000907087c25 */ /* 0x000fc8000f800008 */
[----:B------:R-:W-:-:S04]  /*68c0*/  IMAD.WIDE.U32 R6, R7, UR8, RZ ;  /* 0x0000000807067c25 */ /* 0x000fc8000f8e00ff */
[----:B------:R-:W-:Y:S01]  /*68d0*/  IMAD.MOV.U32 R6, RZ, RZ, R9 ;  /* 0x000000ffff067224 */ /* 0x000fe200078e0009 */
[----:B------:R-:W-:Y:S01]  /*68e0*/  IADD3 RZ, P1, R7, R8, RZ ;  /* 0x0000000807ff7210 */ /* 0x000fe20007f3e0ff */
[----:B------:R-:W-:-:S04]  /*68f0*/  IMAD.X R7, RZ, RZ, RZ, P0 ;  /* 0x000000ffff077224 */ /* 0x000fc800000e06ff */
[----:B------:R-:W-:-:S08]  /*6900*/  IMAD.WIDE.U32.X R6, R19, UR9, R6, P1 ;  /* 0x0000000913067c25 */ /* 0x000fd000088e0406 */
.L_x_121:
[--C-:B------:R-:W-:Y:S01]  /*6910*/  SHF.R.U64 R16, R6, UR11, R7.reuse ;  /* 0x0000000b06107c19 */ /* 0x100fe20008001207 */
[----:B------:R-:W0:Y:S01]  /*6920*/  F2I.U32.TRUNC.NTZ R20, R20 ;  /* 0x0000001400147305 */ /* 0x000e22000020f000 */
[----:B------:R-:W-:Y:S01]  /*6930*/  SHF.R.U32.HI R6, RZ, UR11, R7 ;  /* 0x0000000bff067c19 */ /* 0x000fe20008011607 */
[----:B------:R-:W-:Y:S01]  /*6940*/  ULDC.64 UR8, c[0x0][0x620] ;  /* 0x0001880000087ab9 */ /* 0x000fe20000000a00 */
[----:B------:R-:W-:Y:S01]  /*6950*/  IADD3 R9, P0, RZ, -R16, RZ ;  /* 0x80000010ff097210 */ /* 0x000fe20007f1e0ff */
[----:B------:R-:W-:-:S04]  /*6960*/  ULDC.64 UR10, c[0x0][0x640] ;  /* 0x00019000000a7ab9 */ /* 0x000fc80000000a00 */
[----:B------:R-:W-:Y:S01]  /*6970*/  IMAD.X R6, RZ, RZ, ~R6, P0 ;  /* 0x000000ffff067224 */ /* 0x000fe200000e0e06 */
[----:B------:R-:W-:-:S03]  /*6980*/  ISETP.NE.U32.AND P0, PT, RZ, UR10, PT ;  /* 0x0000000aff007c0c */ /* 0x000fc6000bf05070 */
[----:B------:R-:W-:Y:S01]  /*6990*/  IMAD R8, R6, UR8, RZ ;  /* 0x0000000806087c24 */ /* 0x000fe2000f8e02ff */
[----:B------:R-:W-:Y:S01]  /*69a0*/  ISETP.NE.AND.EX P0, PT, RZ, UR11, PT, P0 ;  /* 0x0000000bff007c0c */ /* 0x000fe2000bf05300 */
[----:B------:R-:W-:Y:S01]  /*69b0*/  IMAD.WIDE.U32 R6, R9, UR8, R4 ;  /* 0x0000000809067c25 */ /* 0x000fe2000f8e0004 */
[----:B------:R-:W-:-:S03]  /*69c0*/  ULDC UR8, c[0x0][0x618] ;  /* 0x0001860000087ab9 */ /* 0x000fc60000000800 */
[----:B------:R-:W-:Y:S01]  /*69d0*/  IMAD R9, R9, UR9, R8 ;  /* 0x0000000909097c24 */ /* 0x000fe2000f8e0208 */
[----:B------:R-:W-:Y:S01]  /*69e0*/  ULDC UR9, c[0x0][0x154] ;  /* 0x0000550000097ab9 */ /* 0x000fe20000000800 */
[----:B0-----:R-:W-:Y:S02]  /*69f0*/  IMAD.MOV R8, RZ, RZ, -R20 ;  /* 0x000000ffff087224 */ /* 0x001fe400078e0a14 */
[----:B------:R-:W-:Y:S01]  /*6a00*/  IMAD.IADD R7, R7, 0x1, R9 ;  /* 0x0000000107077824 */ /* 0x000fe200078e0209 */
[----:B------:R-:W0:Y:S01]  /*6a10*/  LDC R20, c[0x0][0x148] ;  /* 0x00005200ff147b82 */ /* 0x000e220000000800 */
[----:B-1----:R-:W-:Y:S01]  /*6a20*/  IMAD R17, R18, R8, R17 ;  /* 0x0000000812117224 */ /* 0x002fe200078e0211 */
[----:B------:R-:W-:Y:S02]  /*6a30*/  I2FP.F32.U32 R8, R13 ;  /* 0x0000000d00087245 */ /* 0x000fe40000201000 */
[--C-:B------:R-:W-:Y:S02]  /*6a40*/  SHF.R.U64 R18, R6, UR8, R7.reuse ;  /* 0x0000000806127c19 */ /* 0x100fe40008001207 */
[----:B------:R-:W-:Y:S01]  /*6a50*/  SHF.R.U32.HI R7, RZ, UR8, R7 ;  /* 0x00000008ff077c19 */ /* 0x000fe20008011607 */
[----:B------:R-:W-:Y:S01]  /*6a60*/  FMUL R8, R8, UR9 ;  /* 0x0000000908087c20 */ /* 0x000fe20008400000 */
[----:B------:R-:W-:-:S02]  /*6a70*/  ULDC UR8, c[0x0][0x608] ;  /* 0x0001820000087ab9 */ /* 0x000fc40000000800 */
[--C-:B------:R-:W-:Y:S01]  /*6a80*/  SHF.R.U64 R22, R18, UR8, R7.reuse ;  /* 0x0000000812167c19 */ /* 0x100fe20008001207 */
[----:B------:R1:W2:Y:S01]  /*6a90*/  F2I.U32.TRUNC.NTZ R23, R8 ;  /* 0x0000000800177305 */ /* 0x0002a2000020f000 */
[----:B------:R-:W-:Y:S01]  /*6aa0*/  SHF.R.U32.HI R7, RZ, UR8, R7 ;  /* 0x00000008ff077c19 */ /* 0x000fe20008011607 */
[----:B------:R-:W-:-:S03]  /*6ab0*/  ULDC UR8, c[0x0][0x658] ;  /* 0x0001960000087ab9 */ /* 0x000fc60000000800 */
[--C-:B------:R-:W-:Y:S02]  /*6ac0*/  SHF.R.U64 R19, R22, UR8, R7.reuse ;  /* 0x0000000816137c19 */ /* 0x100fe40008001207 */
[----:B------:R-:W-:-:S03]  /*6ad0*/  SHF.R.U32.HI R21, RZ, UR8, R7 ;  /* 0x00000008ff157c19 */ /* 0x000fc60008011607 */
[----:B------:R-:W-:Y:S02]  /*6ae0*/  IMAD.MOV.U32 R6, RZ, RZ, R19 ;  /* 0x000000ffff067224 */ /* 0x000fe400078e0013 */
[----:B------:R-:W-:Y:S01]  /*6af0*/  IMAD.MOV.U32 R7, RZ, RZ, R21 ;  /* 0x000000ffff077224 */ /* 0x000fe200078e0015 */
[----:B-1----:R-:W-:Y:S06]  /*6b00*/  @!P0 BRA `(.L_x_122) ;  /* 0x0000000000288947 */ /* 0x002fec0003800000 */
        /* <DEDUP_REMOVED lines=10> */
.L_x_122:
[----:B------:R-:W-:Y:S01]  /*6bb0*/  ULDC UR8, c[0x0][0x648] ;  /* 0x0001920000087ab9 */ /* 0x000fe20000000800 */
[----:B--2---:R-:W-:Y:S01]  /*6bc0*/  IMAD.MOV R23, RZ, RZ, -R23 ;  /* 0x000000ffff177224 */ /* 0x004fe200078e0a17 */
[----:B------:R-:W-:Y:S01]  /*6bd0*/  SHF.R.U64 R7, R6, UR8, R7 ;  /* 0x0000000806077c19 */ /* 0x000fe20008001207 */
[----:B------:R-:W-:Y:S01]  /*6be0*/  ULDC UR8, c[0x0][0x638] ;  /* 0x00018e0000087ab9 */ /* 0x000fe20000000800 */
[----:B------:R-:W-:Y:S01]  /*6bf0*/  LOP3.LUT R6, R22, UR13, RZ, 0xc0, !PT ;  /* 0x0000000d16067c12 */ /* 0x000fe2000f8ec0ff */
[----:B0-----:R-:W-:Y:S01]  /*6c00*/  @P4 IMAD R17, R20, R23, R13 ;  /* 0x0000001714114224 */ /* 0x001fe200078e020d */
[----:B------:R-:W-:Y:S01]  /*6c10*/  LOP3.LUT R18, R18, UR4, RZ, 0xc0, !PT ;  /* 0x0000000412127c12 */ /* 0x000fe2000f8ec0ff */
[----:B------:R-:W-:Y:S01]  /*6c20*/  IMAD.MOV R8, RZ, RZ, -R7 ;  /* 0x000000ffff087224 */ /* 0x000fe200078e0a07 */
[----:B------:R-:W-:Y:S01]  /*6c30*/  ULDC UR9, c[0x0][0x610] ;  /* 0x0001840000097ab9 */ /* 0x000fe20000000800 */
[----:B------:R-:W-:Y:S02]  /*6c40*/  IMAD R6, R7, UR5, R6 ;  /* 0x0000000507067c24 */ /* 0x000fe4000f8e0206 */
[----:B------:R-:W-:Y:S01]  /*6c50*/  IMAD R19, R8, UR8, R19 ;  /* 0x0000000808137c24 */ /* 0x000fe2000f8e0213 */
[----:B------:R-:W-:Y:S01]  /*6c60*/  ULDC UR8, c[0x0][0x600] ;  /* 0x0001800000087ab9 */ /* 0x000fe20000000800 */
[----:B------:R-:W-:-:S02]  /*6c70*/  IMAD R17, R6, UR9, R17 ;  /* 0x0000000906117c24 */ /* 0x000fc4000f8e0211 */
[----:B------:R-:W-:Y:S02]  /*6c80*/  IMAD R6, R19, UR8, R18 ;  /* 0x0000000813067c24 */ /* 0x000fe4000f8e0212 */
[----:B------:R-:W-:-:S03]  /*6c90*/  IMAD.MOV.U32 R7, RZ, RZ, 0x1 ;  /* 0x00000001ff077424 */ /* 0x000fc600078e00ff */
[----:B------:R-:W-:Y:S02]  /*6ca0*/  SEL R13, R6, R17, !P4 ;  /* 0x00000011060d7207 */ /* 0x000fe40006000000 */
[----:B------:R-:W-:-:S07]  /*6cb0*/  SEL R6, R17, R6, !P4 ;  /* 0x0000000611067207 */ /* 0x000fce0006000000 */
.L_x_120:
[----:B------:R-:W-:Y:S05]  /*6cc0*/  BSYNC B1 ;  /* 0x0000000000017941 */ /* 0x000fea0003800000 */
.L_x_119:
[----:B------:R-:W-:-:S13]  /*6cd0*/  LOP3.LUT P0, RZ, R7, 0xff, RZ, 0xc0, !PT ;  /* 0x000000ff07ff7812 */ /* 0x000fda000780c0ff */
[----:B------:R-:W-:Y:S05]  /*6ce0*/  @P0 BRA `(.L_x_123) ;  /* 0xfffffff400380947 */ /* 0x000fea000383ffff */
[----:B------:R-:W-:Y:S05]  /*6cf0*/  BSYNC B0 ;  /* 0x0000000000007941 */ /* 0x000fea0003800000 */
.L_x_112:
[----:B------:R-:W-:-:S03]  /*6d00*/  UMOV UR8, 0xffffffff ;  /* 0xffffffff00087882 */ /* 0x000fc60000000000 */
[----:B------:R-:W-:Y:S05]  /*6d10*/  BRA.DIV UR8, `(.L_x_124) ;  /* 0x0000001608c07947 */ /* 0x000fea000b800000 */
[----:B------:R-:W-:-:S13]  /*6d20*/  ELECT P0, URZ, PT ;  /* 0x00000000003f782f */ /* 0x000fda0003800000 */
.L_x_171:
[----:B------:R-:W-:Y:S04]  /*6d30*/  BSSY B0, `(.L_x_125) ;  /* 0x0000154000007945 */ /* 0x000fe80003800000 */
[----:B------:R-:W-:Y:S05]  /*6d40*/  @!P0 BRA `(.L_x_126) ;  /* 0x0000001400488947 */ /* 0x000fea0003800000 */
[----:B------:R-:W-:-:S04]  /*6d50*/  LOP3.LUT R2, R2, 0x2, RZ, 0xfc, !PT ;  /* 0x0000000202027812 */ /* 0x000fc800078efcff */
[----:B------:R-:W-:-:S13]  /*6d60*/  ISETP.NE.AND P0, PT, R2, 0x3, PT ;  /* 0x000000030200780c */ /* 0x000fda0003f05270 */
[----:B------:R-:W-:Y:S05]  /*6d70*/  @!P0 BRA `(.L_x_127) ;  /* 0x0000000000048947 */ /* 0x000fea0003800000 */
[----:B------:R-:W-:Y:S01]  /*6d80*/  BPT.TRAP 0x1 ;  /* 0x000000040000795c */ /* 0x000fe20000300000 */
.L_x_127:
[----:B------:R-:W0:Y:S01]  /*6d90*/  S2R R5, SR_CgaCtaId ;  /* 0x0000000000057919 */ /* 0x000e220000008800 */
[----:B------:R-:W-:Y:S02]  /*6da0*/  MOV R0, 0x400 ;  /* 0x0000040000007802 */ /* 0x000fe40000000f00 */
[----:B------:R-:W-:Y:S02]  /*6db0*/  SHF.L.U32 R2, R3, 0x1f, RZ ;  /* 0x0000001f03027819 */ /* 0x000fe400000006ff */
[----:B0-----:R-:W-:-:S05]  /*6dc0*/  LEA R5, R5, R0, 0x18 ;  /* 0x0000000005057211 */ /* 0x001fca00078ec0ff */
[----:B------:R-:W-:-:S04]  /*6dd0*/  VIADD R5, R5, 0x128 ;  /* 0x0000012805057836 */ /* 0x000fc80000000000 */
[C---:B------:R-:W-:Y:S02]  /*6de0*/  IMAD R7, R12.reuse, 0x8, R5 ;  /* 0x000000080c077824 */ /* 0x040fe400078e0205 */
[----:B------:R-:W-:Y:S02]  /*6df0*/  VIADD R12, R12, 0x1 ;  /* 0x000000010c0c7836 */ /* 0x000fe40000000000 */
[----:B------:R-:W0:Y:S03]  /*6e00*/  SYNCS.PHASECHK.TRANS64.TRYWAIT P0, [R7+URZ], R2 ;  /* 0x00000002070075a7 */ /* 0x000e26000800017f */
[----:B------:R-:W-:-:S04]  /*6e10*/  ISETP.NE.AND P1, PT, R12, 0x25, PT ;  /* 0x000000250c00780c */ /* 0x000fc80003f25270 */
[----:B------:R-:W-:Y:S02]  /*6e20*/  SEL R0, RZ, 0x1, P1 ;  /* 0x00000001ff007807 */ /* 0x000fe40000800000 */
[----:B------:R-:W-:Y:S02]  /*6e30*/  SEL R12, R12, RZ, P1 ;  /* 0x000000ff0c0c7207 */ /* 0x000fe40000800000 */
[----:B------:R-:W-:-:S03]  /*6e40*/  LOP3.LUT R9, R3, R0, RZ, 0x3c, !PT ;  /* 0x0000000003097212 */ /* 0x000fc600078e3cff */
[----:B------:R-:W-:Y:S01]  /*6e50*/  IMAD R6, R12, 0x8, R5 ;  /* 0x000000080c067824 */ /* 0x000fe200078e0205 */
[----:B------:R-:W-:Y:S01]  /*6e60*/  SHF.L.U32 R3, R9, 0x1f, RZ ;  /* 0x0000001f09037819 */ /* 0x000fe200000006ff */
[----:B0-----:R-:W-:Y:S06]  /*6e70*/  @!P0 BRA `(.L_x_128) ;  /* 0x0000001400888947 */ /* 0x001fec0003800000 */
.L_x_172:
[----:B------:R-:W1:Y:S01]  /*6e80*/  SYNCS.PHASECHK.TRANS64.TRYWAIT P0, [R6+URZ], R3 ;  /* 0x00000003060075a7 */ /* 0x000e62000800017f */
[----:B------:R-:W-:-:S05]  /*6e90*/  VIADD R0, R12, 0x1 ;  /* 0x000000010c007836 */ /* 0x000fca0000000000 */
[----:B------:R-:W-:-:S04]  /*6ea0*/  ISETP.NE.AND P1, PT, R0, 0x25, PT ;  /* 0x000000250000780c */ /* 0x000fc80003f25270 */
[----:B0-----:R-:W-:Y:S02]  /*6eb0*/  SEL R2, RZ, 0x1, P1 ;  /* 0x00000001ff027807 */ /* 0x001fe40000800000 */
[----:B------:R-:W-:Y:S02]  /*6ec0*/  SEL R0, R0, RZ, P1 ;  /* 0x000000ff00007207 */ /* 0x000fe40000800000 */
[----:B------:R-:W-:-:S03]  /*6ed0*/  LOP3.LUT R9, R9, R2, RZ, 0x3c, !PT ;  /* 0x0000000209097212 */ /* 0x000fc600078e3cff */
[----:B------:R-:W-:Y:S01]  /*6ee0*/  IMAD R7, R0, 0x8, R5 ;  /* 0x0000000800077824 */ /* 0x000fe200078e0205 */
[----:B------:R-:W-:Y:S01]  /*6ef0*/  SHF.L.U32 R4, R9, 0x1f, RZ ;  /* 0x0000001f09047819 */ /* 0x000fe200000006ff */
[----:B-1----:R-:W-:Y:S06]  /*6f00*/  @!P0 BRA `(.L_x_129) ;  /* 0x0000001400788947 */ /* 0x002fec0003800000 */
.L_x_173:
[----:B------:R-:W1:Y:S01]  /*6f10*/  SYNCS.PHASECHK.TRANS64.TRYWAIT P0, [R7+URZ], R4 ;  /* 0x00000004070075a7 */ /* 0x000e62000800017f */
[----:B------:R-:W-:-:S05]  /*6f20*/  VIADD R0, R0, 0x1 ;  /* 0x0000000100007836 */ /* 0x000fca0000000000 */
[----:B------:R-:W-:-:S04]  /*6f30*/  ISETP.NE.AND P1, PT, R0, 0x25, PT ;  /* 0x000000250000780c */ /* 0x000fc80003f25270 */
[----:B------:R-:W-:Y:S02]  /*6f40*/  SEL R2, RZ, 0x1, P1 ;  /* 0x00000001ff027807 */ /* 0x000fe40000800000 */
[----:B------:R-:W-:Y:S02]  /*6f50*/  SEL R0, R0, RZ, P1 ;  /* 0x000000ff00007207 */ /* 0x000fe40000800000 */
[----:B------:R-:W-:-:S03]  /*6f60*/  LOP3.LUT R9, R9, R2, RZ, 0x3c, !PT ;  /* 0x0000000209097212 */ /* 0x000fc600078e3cff */
[----:B0-----:R-:W-:Y:S01]  /*6f70*/  IMAD R6, R0, 0x8, R5 ;  /* 0x0000000800067824 */ /* 0x001fe200078e0205 */
[----:B------:R-:W-:Y:S01]  /*6f80*/  SHF.L.U32 R3, R9, 0x1f, RZ ;  /* 0x0000001f09037819 */ /* 0x000fe200000006ff */
[----:B-1----:R-:W-:Y:S06]  /*6f90*/  @!P0 BRA `(.L_x_130) ;  /* 0x0000001400688947 */ /* 0x002fec0003800000 */
.L_x_174:
        /* <DEDUP_REMOVED lines=9> */
.L_x_175:
        /* <DEDUP_REMOVED lines=9> */
.L_x_176:
        /* <DEDUP_REMOVED lines=9> */
.L_x_177:
        /* <DEDUP_REMOVED lines=9> */
.L_x_178:
        /* <DEDUP_REMOVED lines=9> */
.L_x_179:
        /* <DEDUP_REMOVED lines=9> */
.L_x_180:
        /* <DEDUP_REMOVED lines=9> */
.L_x_181:
        /* <DEDUP_REMOVED lines=9> */
.L_x_182:
        /* <DEDUP_REMOVED lines=9> */
.L_x_183:
        /* <DEDUP_REMOVED lines=9> */
.L_x_184:
        /* <DEDUP_REMOVED lines=9> */
.L_x_185:
        /* <DEDUP_REMOVED lines=9> */
.L_x_186:
        /* <DEDUP_REMOVED lines=9> */
.L_x_187:
        /* <DEDUP_REMOVED lines=9> */
.L_x_188:
        /* <DEDUP_REMOVED lines=9> */
.L_x_189:
        /* <DEDUP_REMOVED lines=9> */
.L_x_190:
        /* <DEDUP_REMOVED lines=9> */
.L_x_191:
        /* <DEDUP_REMOVED lines=9> */
.L_x_192:
        /* <DEDUP_REMOVED lines=9> */
.L_x_193:
        /* <DEDUP_REMOVED lines=9> */
.L_x_194:
        /* <DEDUP_REMOVED lines=9> */
.L_x_195:
        /* <DEDUP_REMOVED lines=9> */
.L_x_196:
        /* <DEDUP_REMOVED lines=9> */
.L_x_197:
        /* <DEDUP_REMOVED lines=9> */
.L_x_198:
        /* <DEDUP_REMOVED lines=9> */
.L_x_199:
        /* <DEDUP_REMOVED lines=9> */
.L_x_200:
        /* <DEDUP_REMOVED lines=9> */
.L_x_201:
        /* <DEDUP_REMOVED lines=9> */
.L_x_202:
        /* <DEDUP_REMOVED lines=9> */
.L_x_203:
        /* <DEDUP_REMOVED lines=9> */
.L_x_204:
        /* <DEDUP_REMOVED lines=9> */
.L_x_205:
        /* <DEDUP_REMOVED lines=9> */
.L_x_206:
[----:B------:R-:W1:Y:S01]  /*81a0*/  SYNCS.PHASECHK.TRANS64.TRYWAIT P0, [R6+URZ], R3 ;  /* 0x00000003060075a7 */ /* 0x000e62000800017f */
[----:B------:R-:W-:-:S05]  /*81b0*/  VIADD R0, R0, 0x1 ;  /* 0x0000000100007836 */ /* 0x000fca0000000000 */
[----:B------:R-:W-:-:S04]  /*81c0*/  ISETP.NE.AND P1, PT, R0, 0x25, PT ;  /* 0x000000250000780c */ /* 0x000fc80003f25270 */
[----:B------:R-:W-:Y:S02]  /*81d0*/  SEL R2, RZ, 0x1, P1 ;  /* 0x00000001ff027807 */ /* 0x000fe40000800000 */
[----:B------:R-:W-:Y:S02]  /*81e0*/  SEL R0, R0, RZ, P1 ;  /* 0x000000ff00007207 */ /* 0x000fe40000800000 */
[----:B------:R-:W-:Y:S01]  /*81f0*/  LOP3.LUT R2, R9, R2, RZ, 0x3c, !PT ;  /* 0x0000000209027212 */ /* 0x000fe200078e3cff */
[----:B-1----:R-:W-:Y:S06]  /*8200*/  @!P0 BRA `(.L_x_163) ;  /* 0x0000000c00608947 */ /* 0x002fec0003800000 */
.L_x_207:
[----:B------:R-:W-:Y:S01]  /*8210*/  IMAD R5, R0, 0x8, R5 ;  /* 0x0000000800057824 */ /* 0x000fe200078e0205 */
[----:B------:R-:W-:-:S07]  /*8220*/  SHF.L.U32 R0, R2, 0x1f, RZ ;  /* 0x0000001f02007819 */ /* 0x000fce00000006ff */
.L_x_164:
[----:B--2---:R2:W3:Y:S02]  /*8230*/  SYNCS.PHASECHK.TRANS64.TRYWAIT P0, [R5+URZ], R0 ;  /* 0x00000000050075a7 */ /* 0x0044e4000800017f */
[----:B---3--:R-:W-:Y:S05]  /*8240*/  @!P0 NANOSLEEP.SYNCS 0x989680 ;  /* 0x009896800000895d */ /* 0x008fea0003900000 */
[----:B------:R-:W3:Y:S02]  /*8250*/  @!P0 SYNCS.PHASECHK.TRANS64 P0, [R5+URZ], R0 ;  /* 0x00000000050085a7 */ /* 0x000ee4000800007f */
[----:B---3--:R-:W-:Y:S05]  /*8260*/  @!P0 BRA `(.L_x_164) ;  /* 0xfffffffc00f08947 */ /* 0x008fea000383ffff */
.L_x_126:
[----:B------:R-:W-:Y:S05]  /*8270*/  BSYNC B0 ;  /* 0x0000000000007941 */ /* 0x000fea0003800000 */
.L_x_125:
[----:B------:R-:W-:Y:S05]  /*8280*/  EXIT ;  /* 0x000000000000794d */ /* 0x000fea0003800000 */
.L_x_22:
[----:B-1----:R-:W-:-:S04]  /*8290*/  IMAD.U32 R9, RZ, RZ, UR6 ;  /* 0x00000006ff097e24 */ /* 0x002fc8000f8e00ff */
[----:B------:R1:W3:Y:S03]  /*82a0*/  SYNCS.PHASECHK.TRANS64.TRYWAIT P0, [R9+URZ], R8 ;  /* 0x00000008090075a7 */ /* 0x0002e6000800017f */
[----:B---3--:R-:W-:Y:S05]  /*82b0*/  @!P0 NANOSLEEP.SYNCS 0x989680 ;  /* 0x009896800000895d */ /* 0x008fea0003900000 */
[----:B------:R-:W3:Y:S02]  /*82c0*/  @!P0 SYNCS.PHASECHK.TRANS64 P0, [R9+URZ], R8 ;  /* 0x00000008090085a7 */ /* 0x000ee4000800007f */
[----:B---3--:R-:W-:Y:S05]  /*82d0*/  @!P0 BRA `(.L_x_22) ;  /* 0xfffffffc00ec8947 */ /* 0x008fea000383ffff */
[----:B------:R-:W-:Y:S05]  /*82e0*/  BRA `(.L_x_21) ;  /* 0xffffff9400e07947 */ /* 0x000fea000383ffff */
.L_x_28:
[----:B-1----:R-:W-:-:S04]  /*82f0*/  IMAD.U32 R11, RZ, RZ, UR12 ;  /* 0x0000000cff0b7e24 */ /* 0x002fc8000f8e00ff */
[----:B------:R1:W3:Y:S03]  /*8300*/  SYNCS.PHASECHK.TRANS64.TRYWAIT P0, [R11+URZ], R10 ;  /* 0x0000000a0b0075a7 */ /* 0x0002e6000800017f */
[----:B---3--:R-:W-:Y:S05]  /*8310*/  @!P0 NANOSLEEP.SYNCS 0x989680 ;  /* 0x009896800000895d */ /* 0x008fea0003900000 */
[----:B------:R-:W3:Y:S02]  /*8320*/  @!P0 SYNCS.PHASECHK.TRANS64 P0, [R11+URZ], R10 ;  /* 0x0000000a0b0085a7 */ /* 0x000ee4000800007f */
[----:B---3--:R-:W-:Y:S05]  /*8330*/  @!P0 BRA `(.L_x_28) ;  /* 0xfffffffc00ec8947 */ /* 0x008fea000383ffff */
[----:B------:R-:W-:Y:S05]  /*8340*/  BRA `(.L_x_27) ;  /* 0xffffff9c00547947 */ /* 0x000fea000383ffff */
.L_x_113:
[----:B------:R-:W-:Y:S01]  /*8350*/  BSSY B1, `(.L_x_165) ;  /* 0x0000006000017945 */ /* 0x000fe20003800000 */
[----:B------:R-:W-:-:S07]  /*8360*/  IMAD.MOV.U32 R7, RZ, RZ, -0x1 ;  /* 0xffffffffff077424 */ /* 0x000fce00078e00ff */
[----:B------:R-:W-:Y:S05]  /*8370*/  WARPSYNC.COLLECTIVE R7, `(.L_x_166) ;  /* 0x00000000070c7348 */ /* 0x000fea0003c00000 */
[----:B------:R-:W-:Y:S02]  /*8380*/  ELECT P0, UR62, PT ;  /* 0x00000000003e782f */ /* 0x000fe40003800000 */
[----:B------:R-:W-:Y:S01]  /*8390*/  MOV R7, UR62 ;  /* 0x0000003e00077c02 */ /* 0x000fe20008000f00 */
[----:B------:R-:W-:Y:S10]  /*83a0*/  ENDCOLLECTIVE ;  /* 0x000000000000791b */ /* 0x000ff40003800000 */
.L_x_166:
[----:B------:R-:W-:Y:S05]  /*83b0*/  BSYNC B1 ;  /* 0x0000000000017941 */ /* 0x000fea0003800000 */
.L_x_165:
[----:B------:R-:W-:Y:S05]  /*83c0*/  BRA `(.L_x_167) ;  /* 0xffffffdc008c7947 */ /* 0x000fea000383ffff */
.L_x_116:
[----:B0-----:R0:W1:Y:S02]  /*83d0*/  SYNCS.PHASECHK.TRANS64.TRYWAIT P0, [R18+URZ+0x128], R9 ;  /* 0x00012809120075a7 */ /* 0x001064000800017f */
[----:B-1----:R-:W-:Y:S05]  /*83e0*/  @!P0 NANOSLEEP.SYNCS 0x989680 ;  /* 0x009896800000895d */ /* 0x002fea0003900000 */
[----:B------:R-:W1:Y:S02]  /*83f0*/  @!P0 SYNCS.PHASECHK.TRANS64 P0, [R18+URZ+0x128], R9 ;  /* 0x00012809120085a7 */ /* 0x000e64000800007f */
[----:B-1----:R-:W-:Y:S05]  /*8400*/  @!P0 BRA `(.L_x_116) ;  /* 0xfffffffc00f08947 */ /* 0x002fea000383ffff */
[----:B------:R-:W-:Y:S05]  /*8410*/  BRA `(.L_x_168) ;  /* 0xffffffdc00c87947 */ /* 0x000fea000383ffff */
.L_x_124:
[----:B------:R-:W-:Y:S01]  /*8420*/  BSSY B0, `(.L_x_169) ;  /* 0x0000006000007945 */ /* 0x000fe20003800000 */
[----:B------:R-:W-:-:S07]  /*8430*/  IMAD.MOV.U32 R7, RZ, RZ, -0x1 ;  /* 0xffffffffff077424 */ /* 0x000fce00078e00ff */
[----:B------:R-:W-:Y:S05]  /*8440*/  WARPSYNC.COLLECTIVE R7, `(.L_x_170) ;  /* 0x00000000070c7348 */ /* 0x000fea0003c00000 */
[----:B------:R-:W-:Y:S02]  /*8450*/  ELECT P0, UR62, PT ;  /* 0x00000000003e782f */ /* 0x000fe40003800000 */
[----:B------:R-:W-:Y:S01]  /*8460*/  MOV R7, UR62 ;  /* 0x0000003e00077c02 */ /* 0x000fe20008000f00 */
[----:B------:R-:W-:Y:S10]  /*8470*/  ENDCOLLECTIVE ;  /* 0x000000000000791b */ /* 0x000ff40003800000 */
.L_x_170:
[----:B------:R-:W-:Y:S05]  /*8480*/  BSYNC B0 ;  /* 0x0000000000007941 */ /* 0x000fea0003800000 */
.L_x_169:
[----:B------:R-:W-:Y:S05]  /*8490*/  BRA `(.L_x_171) ;  /* 0xffffffe800247947 */ /* 0x000fea000383ffff */
.L_x_128:
[----:B0-----:R0:W1:Y:S02]  /*84a0*/  SYNCS.PHASECHK.TRANS64.TRYWAIT P0, [R7+URZ], R2 ;  /* 0x00000002070075a7 */ /* 0x001064000800017f */
[----:B-1----:R-:W-:Y:S05]  /*84b0*/  @!P0 NANOSLEEP.SYNCS 0x989680 ;  /* 0x009896800000895d */ /* 0x002fea0003900000 */
[----:B------:R-:W1:Y:S02]  /*84c0*/  @!P0 SYNCS.PHASECHK.TRANS64 P0, [R7+URZ], R2 ;  /* 0x00000002070085a7 */ /* 0x000e64000800007f */
[----:B-1----:R-:W-:Y:S05]  /*84d0*/  @!P0 BRA `(.L_x_128) ;  /* 0xfffffffc00f08947 */ /* 0x002fea000383ffff */
[----:B------:R-:W-:Y:S05]  /*84e0*/  BRA `(.L_x_172) ;  /* 0xffffffe800647947 */ /* 0x000fea000383ffff */
.L_x_129:
[----:B0-----:R0:W1:Y:S02]  /*84f0*/  SYNCS.PHASECHK.TRANS64.TRYWAIT P0, [R6+URZ], R3 ;  /* 0x00000003060075a7 */ /* 0x001064000800017f */
[----:B-1----:R-:W-:Y:S05]  /*8500*/  @!P0 NANOSLEEP.SYNCS 0x989680 ;  /* 0x009896800000895d */ /* 0x002fea0003900000 */
[----:B------:R-:W1:Y:S02]  /*8510*/  @!P0 SYNCS.PHASECHK.TRANS64 P0, [R6+URZ], R3 ;  /* 0x00000003060085a7 */ /* 0x000e64000800007f */
[----:B-1----:R-:W-:Y:S05]  /*8520*/  @!P0 BRA `(.L_x_129) ;  /* 0xfffffffc00f08947 */ /* 0x002fea000383ffff */
[----:B------:R-:W-:Y:S05]  /*8530*/  BRA `(.L_x_173) ;  /* 0xffffffe800747947 */ /* 0x000fea000383ffff */
.L_x_130:
[----:B0-----:R0:W1:Y:S02]  /*8540*/  SYNCS.PHASECHK.TRANS64.TRYWAIT P0, [R7+URZ], R4 ;  /* 0x00000004070075a7 */ /* 0x001064000800017f */
[----:B-1----:R-:W-:Y:S05]  /*8550*/  @!P0 NANOSLEEP.SYNCS 0x989680 ;  /* 0x009896800000895d */ /* 0x002fea0003900000 */
[----:B------:R-:W1:Y:S02]  /*8560*/  @!P0 SYNCS.PHASECHK.TRANS64 P0, [R7+URZ], R4 ;  /* 0x00000004070085a7 */ /* 0x000e64000800007f */
[----:B-1----:R-:W-:Y:S05]  /*8570*/  @!P0 BRA `(.L_x_130) ;  /* 0xfffffffc00f08947 */ /* 0x002fea000383ffff */
[----:B------:R-:W-:Y:S05]  /*8580*/  BRA `(.L_x_174) ;  /* 0xffffffe800847947 */ /* 0x000fea000383ffff */
.L_x_131:
[----:B0-----:R0:W1:Y:S02]  /*8590*/  SYNCS.PHASECHK.TRANS64.TRYWAIT P0, [R6+URZ], R3 ;  /* 0x00000003060075a7 */ /* 0x001064000800017f */
[----:B-1----:R-:W-:Y:S05]  /*85a0*/  @!P0 NANOSLEEP.SYNCS 0x989680 ;  /* 0x009896800000895d */ /* 0x002fea0003900000 */
[----:B------:R-:W1:Y:S02]  /*85b0*/  @!P0 SYNCS.PHASECHK.TRANS64 P0, [R6+URZ], R3 ;  /* 0x00000003060085a7 */ /* 0x000e64000800007f */
[----:B-1----:R-:W-:Y:S05]  /*85c0*/  @!P0 BRA `(.L_x_131) ;  /* 0xfffffffc00f08947 */ /* 0x002fea000383ffff */
[----:B------:R-:W-:Y:S05]  /*85d0*/  BRA `(.L_x_175) ;  /* 0xffffffe800947947 */ /* 0x000fea000383ffff */
.L_x_132:
[----:B0-----:R0:W1:Y:S02]  /*85e0*/  SYNCS.PHASECHK.TRANS64.TRYWAIT P0, [R7+URZ], R4 ;  /* 0x00000004070075a7 */ /* 0x001064000800017f */
[----:B-1----:R-:W-:Y:S05]  /*85f0*/  @!P0 NANOSLEEP.SYNCS 0x989680 ;  /* 0x009896800000895d */ /* 0x002fea0003900000 */
[----:B------:R-:W1:Y:S02]  /*8600*/  @!P0 SYNCS.PHASECHK.TRANS64 P0, [R7+URZ], R4 ;  /* 0x00000004070085a7 */ /* 0x000e64000800007f */
[----:B-1----:R-:W-:Y:S05]  /*8610*/  @!P0 BRA `(.L_x_132) ;  /* 0xfffffffc00f08947 */ /* 0x002fea000383ffff */
[----:B------:R-:W-:Y:S05]  /*8620*/  BRA `(.L_x_176) ;  /* 0xffffffe800a47947 */ /* 0x000fea000383ffff */
.L_x_133:
[----:B0-----:R0:W1:Y:S02]  /*8630*/  SYNCS.PHASECHK.TRANS64.TRYWAIT P0, [R6+URZ], R3 ;  /* 0x00000003060075a7 */ /* 0x001064000800017f */
[----:B-1----:R-:W-:Y:S05]  /*8640*/  @!P0 NANOSLEEP.SYNCS 0x989680 ;  /* 0x009896800000895d */ /* 0x002fea0003900000 */
[----:B------:R-:W1:Y:S02]  /*8650*/  @!P0 SYNCS.PHASECHK.TRANS64 P0, [R6+URZ], R3 ;  /* 0x00000003060085a7 */ /* 0x000e64000800007f */
[----:B-1----:R-:W-:Y:S05]  /*8660*/  @!P0 BRA `(.L_x_133) ;  /* 0xfffffffc00f08947 */ /* 0x002fea000383ffff */
[----:B------:R-:W-:Y:S05]  /*8670*/  BRA `(.L_x_177) ;  /* 0xffffffe800b47947 */ /* 0x000fea000383ffff */
.L_x_134:
[----:B0-----:R0:W1:Y:S02]  /*8680*/  SYNCS.PHASECHK.TRANS64.TRYWAIT P0, [R7+URZ], R4 ;  /* 0x00000004070075a7 */ /* 0x001064000800017f */
[----:B-1----:R-:W-:Y:S05]  /*8690*/  @!P0 NANOSLEEP.SYNCS 0x989680 ;  /* 0x009896800000895d */ /* 0x002fea0003900000 */
[----:B------:R-:W1:Y:S02]  /*86a0*/  @!P0 SYNCS.PHASECHK.TRANS64 P0, [R7+URZ], R4 ;  /* 0x00000004070085a7 */ /* 0x000e64000800007f */
[----:B-1----:R-:W-:Y:S05]  /*86b0*/  @!P0 BRA `(.L_x_134) ;  /* 0xfffffffc00f08947 */ /* 0x002fea000383ffff */
[----:B------:R-:W-:Y:S05]  /*86c0*/  BRA `(.L_x_178) ;  /* 0xffffffe800c47947 */ /* 0x000fea000383ffff */
.L_x_135:
[----:B0-----:R0:W1:Y:S02]  /*86d0*/  SYNCS.PHASECHK.TRANS64.TRYWAIT P0, [R6+URZ], R3 ;  /* 0x00000003060075a7 */ /* 0x001064000800017f */
[----:B-1----:R-:W-:Y:S05]  /*86e0*/  @!P0 NANOSLEEP.SYNCS 0x989680 ;  /* 0x009896800000895d */ /* 0x002fea0003900000 */
[----:B------:R-:W1:Y:S02]  /*86f0*/  @!P0 SYNCS.PHASECHK.TRANS64 P0, [R6+URZ], R3 ;  /* 0x00000003060085a7 */ /* 0x000e64000800007f */
[----:B-1----:R-:W-:Y:S05]  /*8700*/  @!P0 BRA `(.L_x_135) ;  /* 0xfffffffc00f08947 */ /* 0x002fea000383ffff */
[----:B------:R-:W-:Y:S05]  /*8710*/  BRA `(.L_x_179) ;  /* 0xffffffe800d47947 */ /* 0x000fea000383ffff */
.L_x_136:
[----:B0-----:R0:W1:Y:S02]  /*8720*/  SYNCS.PHASECHK.TRANS64.TRYWAIT P0, [R7+URZ], R4 ;  /* 0x00000004070075a7 */ /* 0x001064000800017f */
[----:B-1----:R-:W-:Y:S05]  /*8730*/  @!P0 NANOSLEEP.SYNCS 0x989680 ;  /* 0x009896800000895d */ /* 0x002fea0003900000 */
[----:B------:R-:W1:Y:S02]  /*8740*/  @!P0 SYNCS.PHASECHK.TRANS64 P0, [R7+URZ], R4 ;  /* 0x00000004070085a7 */ /* 0x000e64000800007f */
[----:B-1----:R-:W-:Y:S05]  /*8750*/  @!P0 BRA `(.L_x_136) ;  /* 0xfffffffc00f08947 */ /* 0x002fea000383ffff */
[----:B------:R-:W-:Y:S05]  /*8760*/  BRA `(.L_x_180) ;  /* 0xffffffe800e47947 */ /* 0x000fea000383ffff */
.L_x_137:
[----:B0-----:R0:W1:Y:S02]  /*8770*/  SYNCS.PHASECHK.TRANS64.TRYWAIT P0, [R6+URZ], R3 ;  /* 0x00000003060075a7 */ /* 0x001064000800017f */
[----:B-1----:R-:W-:Y:S05]  /*8780*/  @!P0 NANOSLEEP.SYNCS 0x989680 ;  /* 0x009896800000895d */ /* 0x002fea0003900000 */
[----:B------:R-:W1:Y:S02]  /*8790*/  @!P0 SYNCS.PHASECHK.TRANS64 P0, [R6+URZ], R3 ;  /* 0x00000003060085a7 */ /* 0x000e64000800007f */
[----:B-1----:R-:W-:Y:S05]  /*87a0*/  @!P0 BRA `(.L_x_137) ;  /* 0xfffffffc00f08947 */ /* 0x002fea000383ffff */
[----:B------:R-:W-:Y:S05]  /*87b0*/  BRA `(.L_x_181) ;  /* 0xffffffe800f47947 */ /* 0x000fea000383ffff */
.L_x_138:
[----:B0-----:R0:W1:Y:S02]  /*87c0*/  SYNCS.PHASECHK.TRANS64.TRYWAIT P0, [R7+URZ], R4 ;  /* 0x00000004070075a7 */ /* 0x001064000800017f */
[----:B-1----:R-:W-:Y:S05]  /*87d0*/  @!P0 NANOSLEEP.SYNCS 0x989680 ;  /* 0x009896800000895d */ /* 0x002fea0003900000 */
[----:B------:R-:W1:Y:S02]  /*87e0*/  @!P0 SYNCS.PHASECHK.TRANS64 P0, [R7+URZ], R4 ;  /* 0x00000004070085a7 */ /* 0x000e64000800007f */
[----:B-1----:R-:W-:Y:S05]  /*87f0*/  @!P0 BRA `(.L_x_138) ;  /* 0xfffffffc00f08947 */ /* 0x002fea000383ffff */
[----:B------:R-:W-:Y:S05]  /*8800*/  BRA `(.L_x_182) ;  /* 0xffffffec00047947 */ /* 0x000fea000383ffff */
.L_x_139:
[----:B0-----:R0:W1:Y:S02]  /*8810*/  SYNCS.PHASECHK.TRANS64.TRYWAIT P0, [R6+URZ], R3 ;  /* 0x00000003060075a7 */ /* 0x001064000800017f */
[----:B-1----:R-:W-:Y:S05]  /*8820*/  @!P0 NANOSLEEP.SYNCS 0x989680 ;  /* 0x009896800000895d */ /* 0x002fea0003900000 */
[----:B------:R-:W1:Y:S02]  /*8830*/  @!P0 SYNCS.PHASECHK.TRANS64 P0, [R6+URZ], R3 ;  /* 0x00000003060085a7 */ /* 0x000e64000800007f */
[----:B-1----:R-:W-:Y:S05]  /*8840*/  @!P0 BRA `(.L_x_139) ;  /* 0xfffffffc00f08947 */ /* 0x002fea000383ffff */
[----:B------:R-:W-:Y:S05]  /*8850*/  BRA `(.L_x_183) ;  /* 0xffffffec00147947 */ /* 0x000fea000383ffff */
.L_x_140:
[----:B0-----:R0:W1:Y:S02]  /*8860*/  SYNCS.PHASECHK.TRANS64.TRYWAIT P0, [R7+URZ], R4 ;  /* 0x00000004070075a7 */ /* 0x001064000800017f */
[----:B-1----:R-:W-:Y:S05]  /*8870*/  @!P0 NANOSLEEP.SYNCS 0x989680 ;  /* 0x009896800000895d */ /* 0x002fea0003900000 */
[----:B------:R-:W1:Y:S02]  /*8880*/  @!P0 SYNCS.PHASECHK.TRANS64 P0, [R7+URZ], R4 ;  /* 0x00000004070085a7 */ /* 0x000e64000800007f */
[----:B-1----:R-:W-:Y:S05]  /*8890*/  @!P0 BRA `(.L_x_140) ;  /* 0xfffffffc00f08947 */ /* 0x002fea000383ffff */
[----:B------:R-:W-:Y:S05]  /*88a0*/  BRA `(.L_x_184) ;  /* 0xffffffec00247947 */ /* 0x000fea000383ffff */
.L_x_141:
[----:B0-----:R0:W1:Y:S02]  /*88b0*/  SYNCS.PHASECHK.TRANS64.TRYWAIT P0, [R6+URZ], R3 ;  /* 0x00000003060075a7 */ /* 0x001064000800017f */
[----:B-1----:R-:W-:Y:S05]  /*88c0*/  @!P0 NANOSLEEP.SYNCS 0x989680 ;  /* 0x009896800000895d */ /* 0x002fea0003900000 */
[----:B------:R-:W1:Y:S02]  /*88d0*/  @!P0 SYNCS.PHASECHK.TRANS64 P0, [R6+URZ], R3 ;  /* 0x00000003060085a7 */ /* 0x000e64000800007f */
[----:B-1----:R-:W-:Y:S05]  /*88e0*/  @!P0 BRA `(.L_x_141) ;  /* 0xfffffffc00f08947 */ /* 0x002fea000383ffff */
[----:B------:R-:W-:Y:S05]  /*88f0*/  BRA `(.L_x_185) ;  /* 0xffffffec00347947 */ /* 0x000fea000383ffff */
.L_x_142:
[----:B0-----:R0:W1:Y:S02]  /*8900*/  SYNCS.PHASECHK.TRANS64.TRYWAIT P0, [R7+URZ], R4 ;  /* 0x00000004070075a7 */ /* 0x001064000800017f */
[----:B-1----:R-:W-:Y:S05]  /*8910*/  @!P0 NANOSLEEP.SYNCS 0x989680 ;  /* 0x009896800000895d */ /* 0x002fea0003900000 */
[----:B------:R-:W1:Y:S02]  /*8920*/  @!P0 SYNCS.PHASECHK.TRANS64 P0, [R7+URZ], R4 ;  /* 0x00000004070085a7 */ /* 0x000e64000800007f */
[----:B-1----:R-:W-:Y:S05]  /*8930*/  @!P0 BRA `(.L_x_142) ;  /* 0xfffffffc00f08947 */ /* 0x002fea000383ffff */
[----:B------:R-:W-:Y:S05]  /*8940*/  BRA `(.L_x_186) ;  /* 0xffffffec00447947 */ /* 0x000fea000383ffff */
.L_x_143:
[----:B0-----:R0:W1:Y:S02]  /*8950*/  SYNCS.PHASECHK.TRANS64.TRYWAIT P0, [R6+URZ], R3 ;  /* 0x00000003060075a7 */ /* 0x001064000800017f */
[----:B-1----:R-:W-:Y:S05]  /*8960*/  @!P0 NANOSLEEP.SYNCS 0x989680 ;  /* 0x009896800000895d */ /* 0x002fea0003900000 */
[----:B------:R-:W1:Y:S02]  /*8970*/  @!P0 SYNCS.PHASECHK.TRANS64 P0, [R6+URZ], R3 ;  /* 0x00000003060085a7 */ /* 0x000e64000800007f */
[----:B-1----:R-:W-:Y:S05]  /*8980*/  @!P0 BRA `(.L_x_143) ;  /* 0xfffffffc00f08947 */ /* 0x002fea000383ffff */
[----:B------:R-:W-:Y:S05]  /*8990*/  BRA `(.L_x_187) ;  /* 0xffffffec00547947 */ /* 0x000fea000383ffff */
.L_x_144:
[----:B0-----:R0:W1:Y:S02]  /*89a0*/  SYNCS.PHASECHK.TRANS64.TRYWAIT P0, [R7+URZ], R4 ;  /* 0x00000004070075a7 */ /* 0x001064000800017f */
[----:B-1----:R-:W-:Y:S05]  /*89b0*/  @!P0 NANOSLEEP.SYNCS 0x989680 ;  /* 0x009896800000895d */ /* 0x002fea0003900000 */
[----:B------:R-:W1:Y:S02]  /*89c0*/  @!P0 SYNCS.PHASECHK.TRANS64 P0, [R7+URZ], R4 ;  /* 0x00000004070085a7 */ /* 0x000e64000800007f */
[----:B-1----:R-:W-:Y:S05]  /*89d0*/  @!P0 BRA `(.L_x_144) ;  /* 0xfffffffc00f08947 */ /* 0x002fea000383ffff */
[----:B------:R-:W-:Y:S05]  /*89e0*/  BRA `(.L_x_188) ;  /* 0xffffffec00647947 */ /* 0x000fea000383ffff */
.L_x_145:
[----:B0-----:R0:W1:Y:S02]  /*89f0*/  SYNCS.PHASECHK.TRANS64.TRYWAIT P0, [R6+URZ], R3 ;  /* 0x00000003060075a7 */ /* 0x001064000800017f */
[----:B-1----:R-:W-:Y:S05]  /*8a00*/  @!P0 NANOSLEEP.SYNCS 0x989680 ;  /* 0x009896800000895d */ /* 0x002fea0003900000 */
[----:B------:R-:W1:Y:S02]  /*8a10*/  @!P0 SYNCS.PHASECHK.TRANS64 P0, [R6+URZ], R3 ;  /* 0x00000003060085a7 */ /* 0x000e64000800007f */
[----:B-1----:R-:W-:Y:S05]  /*8a20*/  @!P0 BRA `(.L_x_145) ;  /* 0xfffffffc00f08947 */ /* 0x002fea000383ffff */
[----:B------:R-:W-:Y:S05]  /*8a30*/  BRA `(.L_x_189) ;  /* 0xffffffec00747947 */ /* 0x000fea000383ffff */
.L_x_146:
[----:B0-----:R0:W1:Y:S02]  /*8a40*/  SYNCS.PHASECHK.TRANS64.TRYWAIT P0, [R7+URZ], R4 ;  /* 0x00000004070075a7 */ /* 0x001064000800017f */
[----:B-1----:R-:W-:Y:S05]  /*8a50*/  @!P0 NANOSLEEP.SYNCS 0x989680 ;  /* 0x009896800000895d */ /* 0x002fea0003900000 */
[----:B------:R-:W1:Y:S02]  /*8a60*/  @!P0 SYNCS.PHASECHK.TRANS64 P0, [R7+URZ], R4 ;  /* 0x00000004070085a7 */ /* 0x000e64000800007f */
[----:B-1----:R-:W-:Y:S05]  /*8a70*/  @!P0 BRA `(.L_x_146) ;  /* 0xfffffffc00f08947 */ /* 0x002fea000383ffff */
[----:B------:R-:W-:Y:S05]  /*8a80*/  BRA `(.L_x_190) ;  /* 0xffffffec00847947 */ /* 0x000fea000383ffff */
.L_x_147:
[----:B0-----:R0:W1:Y:S02]  /*8a90*/  SYNCS.PHASECHK.TRANS64.TRYWAIT P0, [R6+URZ], R3 ;  /* 0x00000003060075a7 */ /* 0x001064000800017f */
[----:B-1----:R-:W-:Y:S05]  /*8aa0*/  @!P0 NANOSLEEP.SYNCS 0x989680 ;  /* 0x009896800000895d */ /* 0x002fea0003900000 */
[----:B------:R-:W1:Y:S02]  /*8ab0*/  @!P0 SYNCS.PHASECHK.TRANS64 P0, [R6+URZ], R3 ;  /* 0x00000003060085a7 */ /* 0x000e64000800007f */
[----:B-1----:R-:W-:Y:S05]  /*8ac0*/  @!P0 BRA `(.L_x_147) ;  /* 0xfffffffc00f08947 */ /* 0x002fea000383ffff */
[----:B------:R-:W-:Y:S05]  /*8ad0*/  BRA `(.L_x_191) ;  /* 0xffffffec00947947 */ /* 0x000fea000383ffff */
.L_x_148:
[----:B0-----:R0:W1:Y:S02]  /*8ae0*/  SYNCS.PHASECHK.TRANS64.TRYWAIT P0, [R7+URZ], R4 ;  /* 0x00000004070075a7 */ /* 0x001064000800017f */
[----:B-1----:R-:W-:Y:S05]  /*8af0*/  @!P0 NANOSLEEP.SYNCS 0x989680 ;  /* 0x009896800000895d */ /* 0x002fea0003900000 */
[----:B------:R-:W1:Y:S02]  /*8b00*/  @!P0 SYNCS.PHASECHK.TRANS64 P0, [R7+URZ], R4 ;  /* 0x00000004070085a7 */ /* 0x000e64000800007f */
[----:B-1----:R-:W-:Y:S05]  /*8b10*/  @!P0 BRA `(.L_x_148) ;  /* 0xfffffffc00f08947 */ /* 0x002fea000383ffff */
[----:B------:R-:W-:Y:S05]  /*8b20*/  BRA `(.L_x_192) ;  /* 0xffffffec00a47947 */ /* 0x000fea000383ffff */
.L_x_149:
[----:B0-----:R0:W1:Y:S02]  /*8b30*/  SYNCS.PHASECHK.TRANS64.TRYWAIT P0, [R6+URZ], R3 ;  /* 0x00000003060075a7 */ /* 0x001064000800017f */
[----:B-1----:R-:W-:Y:S05]  /*8b40*/  @!P0 NANOSLEEP.SYNCS 0x989680 ;  /* 0x009896800000895d */ /* 0x002fea0003900000 */
[----:B------:R-:W1:Y:S02]  /*8b50*/  @!P0 SYNCS.PHASECHK.TRANS64 P0, [R6+URZ], R3 ;  /* 0x00000003060085a7 */ /* 0x000e64000800007f */
[----:B-1----:R-:W-:Y:S05]  /*8b60*/  @!P0 BRA `(.L_x_149) ;  /* 0xfffffffc00f08947 */ /* 0x002fea000383ffff */
[----:B------:R-:W-:Y:S05]  /*8b70*/  BRA `(.L_x_193) ;  /* 0xffffffec00b47947 */ /* 0x000fea000383ffff */
.L_x_150:
[----:B0-----:R0:W1:Y:S02]  /*8b80*/  SYNCS.PHASECHK.TRANS64.TRYWAIT P0, [R7+URZ], R4 ;  /* 0x00000004070075a7 */ /* 0x001064000800017f */
[----:B-1----:R-:W-:Y:S05]  /*8b90*/  @!P0 NANOSLEEP.SYNCS 0x989680 ;  /* 0x009896800000895d */ /* 0x002fea0003900000 */
[----:B------:R-:W1:Y:S02]  /*8ba0*/  @!P0 SYNCS.PHASECHK.TRANS64 P0, [R7+URZ], R4 ;  /* 0x00000004070085a7 */ /* 0x000e64000800007f */
[----:B-1----:R-:W-:Y:S05]  /*8bb0*/  @!P0 BRA `(.L_x_150) ;  /* 0xfffffffc00f08947 */ /* 0x002fea000383ffff */
[----:B------:R-:W-:Y:S05]  /*8bc0*/  BRA `(.L_x_194) ;  /* 0xffffffec00c47947 */ /* 0x000fea000383ffff */
.L_x_151:
[----:B0-----:R0:W1:Y:S02]  /*8bd0*/  SYNCS.PHASECHK.TRANS64.TRYWAIT P0, [R6+URZ], R3 ;  /* 0x00000003060075a7 */ /* 0x001064000800017f */
[----:B-1----:R-:W-:Y:S05]  /*8be0*/  @!P0 NANOSLEEP.SYNCS 0x989680 ;  /* 0x009896800000895d */ /* 0x002fea0003900000 */
[----:B------:R-:W1:Y:S02]  /*8bf0*/  @!P0 SYNCS.PHASECHK.TRANS64 P0, [R6+URZ], R3 ;  /* 0x00000003060085a7 */ /* 0x000e64000800007f */
[----:B-1----:R-:W-:Y:S05]  /*8c00*/  @!P0 BRA `(.L_x_151) ;  /* 0xfffffffc00f08947 */ /* 0x002fea000383ffff */
[----:B------:R-:W-:Y:S05]  /*8c10*/  BRA `(.L_x_195) ;  /* 0xffffffec00d47947 */ /* 0x000fea000383ffff */
.L_x_152:
[----:B0-----:R0:W1:Y:S02]  /*8c20*/  SYNCS.PHASECHK.TRANS64.TRYWAIT P0, [R7+URZ], R4 ;  /* 0x00000004070075a7 */ /* 0x001064000800017f */
[----:B-1----:R-:W-:Y:S05]  /*8c30*/  @!P0 NANOSLEEP.SYNCS 0x989680 ;  /* 0x009896800000895d */ /* 0x002fea0003900000 */
[----:B------:R-:W1:Y:S02]  /*8c40*/  @!P0 SYNCS.PHASECHK.TRANS64 P0, [R7+URZ], R4 ;  /* 0x00000004070085a7 */ /* 0x000e64000800007f */
[----:B-1----:R-:W-:Y:S05]  /*8c50*/  @!P0 BRA `(.L_x_152) ;  /* 0xfffffffc00f08947 */ /* 0x002fea000383ffff */
[----:B------:R-:W-:Y:S05]  /*8c60*/  BRA `(.L_x_196) ;  /* 0xffffffec00e47947 */ /* 0x000fea000383ffff */
.L_x_153:
[----:B0-----:R0:W1:Y:S02]  /*8c70*/  SYNCS.PHASECHK.TRANS64.TRYWAIT P0, [R6+URZ], R3 ;  /* 0x00000003060075a7 */ /* 0x001064000800017f */
[----:B-1----:R-:W-:Y:S05]  /*8c80*/  @!P0 NANOSLEEP.SYNCS 0x989680 ;  /* 0x009896800000895d */ /* 0x002fea0003900000 */
[----:B------:R-:W1:Y:S02]  /*8c90*/  @!P0 SYNCS.PHASECHK.TRANS64 P0, [R6+URZ], R3 ;  /* 0x00000003060085a7 */ /* 0x000e64000800007f */
[----:B-1----:R-:W-:Y:S05]  /*8ca0*/  @!P0 BRA `(.L_x_153) ;  /* 0xfffffffc00f08947 */ /* 0x002fea000383ffff */
[----:B------:R-:W-:Y:S05]  /*8cb0*/  BRA `(.L_x_197) ;  /* 0xffffffec00f47947 */ /* 0x000fea000383ffff */
.L_x_154:
[----:B0-----:R0:W1:Y:S02]  /*8cc0*/  SYNCS.PHASECHK.TRANS64.TRYWAIT P0, [R7+URZ], R4 ;  /* 0x00000004070075a7 */ /* 0x001064000800017f */
[----:B-1----:R-:W-:Y:S05]  /*8cd0*/  @!P0 NANOSLEEP.SYNCS 0x989680 ;  /* 0x009896800000895d */ /* 0x002fea0003900000 */
[----:B------:R-:W1:Y:S02]  /*8ce0*/  @!P0 SYNCS.PHASECHK.TRANS64 P0, [R7+URZ], R4 ;  /* 0x00000004070085a7 */ /* 0x000e64000800007f */
[----:B-1----:R-:W-:Y:S05]  /*8cf0*/  @!P0 BRA `(.L_x_154) ;  /* 0xfffffffc00f08947 */ /* 0x002fea000383ffff */
[----:B------:R-:W-:Y:S05]  /*8d00*/  BRA `(.L_x_198) ;  /* 0xfffffff000047947 */ /* 0x000fea000383ffff */
.L_x_155:
[----:B0-----:R0:W1:Y:S02]  /*8d10*/  SYNCS.PHASECHK.TRANS64.TRYWAIT P0, [R6+URZ], R3 ;  /* 0x00000003060075a7 */ /* 0x001064000800017f */
[----:B-1----:R-:W-:Y:S05]  /*8d20*/  @!P0 NANOSLEEP.SYNCS 0x989680 ;  /* 0x009896800000895d */ /* 0x002fea0003900000 */
[----:B------:R-:W1:Y:S02]  /*8d30*/  @!P0 SYNCS.PHASECHK.TRANS64 P0, [R6+URZ], R3 ;  /* 0x00000003060085a7 */ /* 0x000e64000800007f */
[----:B-1----:R-:W-:Y:S05]  /*8d40*/  @!P0 BRA `(.L_x_155) ;  /* 0xfffffffc00f08947 */ /* 0x002fea000383ffff */
[----:B------:R-:W-:Y:S05]  /*8d50*/  BRA `(.L_x_199) ;  /* 0xfffffff000147947 */ /* 0x000fea000383ffff */
.L_x_156:
[----:B0-----:R0:W1:Y:S02]  /*8d60*/  SYNCS.PHASECHK.TRANS64.TRYWAIT P0, [R7+URZ], R4 ;  /* 0x00000004070075a7 */ /* 0x001064000800017f */
[----:B-1----:R-:W-:Y:S05]  /*8d70*/  @!P0 NANOSLEEP.SYNCS 0x989680 ;  /* 0x009896800000895d */ /* 0x002fea0003900000 */
[----:B------:R-:W1:Y:S02]  /*8d80*/  @!P0 SYNCS.PHASECHK.TRANS64 P0, [R7+URZ], R4 ;  /* 0x00000004070085a7 */ /* 0x000e64000800007f */
[----:B-1----:R-:W-:Y:S05]  /*8d90*/  @!P0 BRA `(.L_x_156) ;  /* 0xfffffffc00f08947 */ /* 0x002fea000383ffff */
[----:B------:R-:W-:Y:S05]  /*8da0*/  BRA `(.L_x_200) ;  /* 0xfffffff000247947 */ /* 0x000fea000383ffff */
.L_x_157:
[----:B0-----:R0:W1:Y:S02]  /*8db0*/  SYNCS.PHASECHK.TRANS64.TRYWAIT P0, [R6+URZ], R3 ;  /* 0x00000003060075a7 */ /* 0x001064000800017f */
[----:B-1----:R-:W-:Y:S05]  /*8dc0*/  @!P0 NANOSLEEP.SYNCS 0x989680 ;  /* 0x009896800000895d */ /* 0x002fea0003900000 */
[----:B------:R-:W1:Y:S02]  /*8dd0*/  @!P0 SYNCS.PHASECHK.TRANS64 P0, [R6+URZ], R3 ;  /* 0x00000003060085a7 */ /* 0x000e64000800007f */
[----:B-1----:R-:W-:Y:S05]  /*8de0*/  @!P0 BRA `(.L_x_157) ;  /* 0xfffffffc00f08947 */ /* 0x002fea000383ffff */
[----:B------:R-:W-:Y:S05]  /*8df0*/  BRA `(.L_x_201) ;  /* 0xfffffff000347947 */ /* 0x000fea000383ffff */
.L_x_158:
[----:B0-----:R0:W1:Y:S02]  /*8e00*/  SYNCS.PHASECHK.TRANS64.TRYWAIT P0, [R7+URZ], R4 ;  /* 0x00000004070075a7 */ /* 0x001064000800017f */
[----:B-1----:R-:W-:Y:S05]  /*8e10*/  @!P0 NANOSLEEP.SYNCS 0x989680 ;  /* 0x009896800000895d */ /* 0x002fea0003900000 */
[----:B------:R-:W1:Y:S02]  /*8e20*/  @!P0 SYNCS.PHASECHK.TRANS64 P0, [R7+URZ], R4 ;  /* 0x00000004070085a7 */ /* 0x000e64000800007f */
[----:B-1----:R-:W-:Y:S05]  /*8e30*/  @!P0 BRA `(.L_x_158) ;  /* 0xfffffffc00f08947 */ /* 0x002fea000383ffff */
[----:B------:R-:W-:Y:S05]  /*8e40*/  BRA `(.L_x_202) ;  /* 0xfffffff000447947 */ /* 0x000fea000383ffff */
.L_x_159:
[----:B0-----:R0:W1:Y:S02]  /*8e50*/  SYNCS.PHASECHK.TRANS64.TRYWAIT P0, [R6+URZ], R3 ;  /* 0x00000003060075a7 */ /* 0x001064000800017f */
[----:B-1----:R-:W-:Y:S05]  /*8e60*/  @!P0 NANOSLEEP.SYNCS 0x989680 ;  /* 0x009896800000895d */ /* 0x002fea0003900000 */
[----:B------:R-:W1:Y:S02]  /*8e70*/  @!P0 SYNCS.PHASECHK.TRANS64 P0, [R6+URZ], R3 ;  /* 0x00000003060085a7 */ /* 0x000e64000800007f */
[----:B-1----:R-:W-:Y:S05]  /*8e80*/  @!P0 BRA `(.L_x_159) ;  /* 0xfffffffc00f08947 */ /* 0x002fea000383ffff */
[----:B------:R-:W-:Y:S05]  /*8e90*/  BRA `(.L_x_203) ;  /* 0xfffffff000547947 */ /* 0x000fea000383ffff */
.L_x_160:
[----:B0-----:R0:W1:Y:S02]  /*8ea0*/  SYNCS.PHASECHK.TRANS64.TRYWAIT P0, [R7+URZ], R4 ;  /* 0x00000004070075a7 */ /* 0x001064000800017f */
[----:B-1----:R-:W-:Y:S05]  /*8eb0*/  @!P0 NANOSLEEP.SYNCS 0x989680 ;  /* 0x009896800000895d */ /* 0x002fea0003900000 */
[----:B------:R-:W1:Y:S02]  /*8ec0*/  @!P0 SYNCS.PHASECHK.TRANS64 P0, [R7+URZ], R4 ;  /* 0x00000004070085a7 */ /* 0x000e64000800007f */
[----:B-1----:R-:W-:Y:S05]  /*8ed0*/  @!P0 BRA `(.L_x_160) ;  /* 0xfffffffc00f08947 */ /* 0x002fea000383ffff */
[----:B------:R-:W-:Y:S05]  /*8ee0*/  BRA `(.L_x_204) ;  /* 0xfffffff000647947 */ /* 0x000fea000383ffff */
.L_x_161:
[----:B0-----:R0:W1:Y:S02]  /*8ef0*/  SYNCS.PHASECHK.TRANS64.TRYWAIT P0, [R6+URZ], R3 ;  /* 0x00000003060075a7 */ /* 0x001064000800017f */
[----:B-1----:R-:W-:Y:S05]  /*8f00*/  @!P0 NANOSLEEP.SYNCS 0x989680 ;  /* 0x009896800000895d */ /* 0x002fea0003900000 */
[----:B------:R-:W1:Y:S02]  /*8f10*/  @!P0 SYNCS.PHASECHK.TRANS64 P0, [R6+URZ], R3 ;  /* 0x00000003060085a7 */ /* 0x000e64000800007f */
[----:B-1----:R-:W-:Y:S05]  /*8f20*/  @!P0 BRA `(.L_x_161) ;  /* 0xfffffffc00f08947 */ /* 0x002fea000383ffff */
[----:B------:R-:W-:Y:S05]  /*8f30*/  BRA `(.L_x_205) ;  /* 0xfffffff000747947 */ /* 0x000fea000383ffff */
.L_x_162:
[----:B0-----:R0:W1:Y:S02]  /*8f40*/  SYNCS.PHASECHK.TRANS64.TRYWAIT P0, [R7+URZ], R4 ;  /* 0x00000004070075a7 */ /* 0x001064000800017f */
[----:B-1----:R-:W-:Y:S05]  /*8f50*/  @!P0 NANOSLEEP.SYNCS 0x989680 ;  /* 0x009896800000895d */ /* 0x002fea0003900000 */
[----:B------:R-:W1:Y:S02]  /*8f60*/  @!P0 SYNCS.PHASECHK.TRANS64 P0, [R7+URZ], R4 ;  /* 0x00000004070085a7 */ /* 0x000e64000800007f */
[----:B-1----:R-:W-:Y:S05]  /*8f70*/  @!P0 BRA `(.L_x_162) ;  /* 0xfffffffc00f08947 */ /* 0x002fea000383ffff */
[----:B------:R-:W-:Y:S05]  /*8f80*/  BRA `(.L_x_206) ;  /* 0xfffffff000847947 */ /* 0x000fea000383ffff */
.L_x_163:
[----:B-1----:R1:W2:Y:S02]  /*8f90*/  SYNCS.PHASECHK.TRANS64.TRYWAIT P0, [R6+URZ], R3 ;  /* 0x00000003060075a7 */ /* 0x0022a4000800017f */
[----:B--2---:R-:W-:Y:S05]  /*8fa0*/  @!P0 NANOSLEEP.SYNCS 0x989680 ;  /* 0x009896800000895d */ /* 0x004fea0003900000 */
[----:B------:R-:W2:Y:S02]  /*8fb0*/  @!P0 SYNCS.PHASECHK.TRANS64 P0, [R6+URZ], R3 ;  /* 0x00000003060085a7 */ /* 0x000ea4000800007f */
[----:B--2---:R-:W-:Y:S05]  /*8fc0*/  @!P0 BRA `(.L_x_163) ;  /* 0xfffffffc00f08947 */ /* 0x004fea000383ffff */
[----:B------:R-:W-:Y:S05]  /*8fd0*/  BRA `(.L_x_207) ;  /* 0xfffffff0008c7947 */ /* 0x000fea000383ffff */
.L_x_208:
[----:B------:R-:W-:-:S00]  /*8fe0*/  BRA `(.L_x_208) ;  /* 0xfffffffc00fc7947 */ /* 0x000fc0000383ffff */
[----:B------:R-:W-:-:S00]  /*8ff0*/  NOP ;  /* 0x0000000000007918 */ /* 0x000fc00000000000 */
        /* <DEDUP_REMOVED lines=8> */
.L_x_209:


//--------------------- .nv.shared._ZN7cutlass13device_kernelINS_4gemm6kernel13GemmUniversalIN4cute5tupleIJiiiiEEENS1_10collective13CollectiveMmaINS1_37MainloopSm90TmaGmmaWarpSpecializedFP8ILi37ENS5_IJNS4_1CILi4EEENSA_ILi2EEENSA_ILi1EEEEEENS1_35KernelTmaWarpSpecializedCooperativeEEENS5_IJNSA_ILi128EEENSA_ILi64EEENSA_ILi32EEEEEENS_12float_e4m3_tENS5_IJlSD_lEEESL_SM_NS4_8TiledMMAINS4_8MMA_AtomIJNS4_4SM904GMMA30MMA_64x64x32_F32E4M3E4M3_SS_TNILNSQ_7ScaleInE1ELSS_1EEEEEENS4_6LayoutINS5_IJSC_SD_SD_EEENS5_IJSD_NSA_ILi0EEESX_EEEEENS5_IJNS4_10UnderscoreES10_S10_EEEEENS4_23SM90_TMA_LOAD_MULTICASTENS4_14ComposedLayoutINS4_7SwizzleILi1ELi4ELi3EEENS4_18smem_ptr_flag_bitsILi8EEENSV_INS5_IJNSA_ILi8EEESJ_EEENS5_IJSJ_SD_EEEEEEEvNS4_8identityES13_S1D_vS1E_EENS_8epilogue10collective6detail29Sm90TmaWarpSpecializedAdapterINS1H_15DefaultEpilogueISL_SM_SM_NS1G_6thread17LinearCombinationISL_Li1EffLNS1L_9ScaleType4KindE0ELNS_15FloatRoundStyleE2ESL_EENS1_15EpilogueDefaultEEEEEvvEEEEvNT_6ParamsE --------------------------
	.section	.nv.shared._ZN7cutlass13device_kernelINS_4gemm6kernel13GemmUniversalIN4cute5tupleIJiiiiEEENS1_10collective13CollectiveMmaINS1_37MainloopSm90TmaGmmaWarpSpecializedFP8ILi37ENS5_IJNS4_1CILi4EEENSA_ILi2EEENSA_ILi1EEEEEENS1_35KernelTmaWarpSpecializedCooperativeEEENS5_IJNSA_ILi128EEENSA_ILi64EEENSA_ILi32EEEEEENS_12float_e4m3_tENS5_IJlSD_lEEESL_SM_NS4_8TiledMMAINS4_8MMA_AtomIJNS4_4SM904GMMA30MMA_64x64x32_F32E4M3E4M3_SS_TNILNSQ_7ScaleInE1ELSS_1EEEEEENS4_6LayoutINS5_IJSC_SD_SD_EEENS5_IJSD_NSA_ILi0EEESX_EEEEENS5_IJNS4_10UnderscoreES10_S10_EEEEENS4_23SM90_TMA_LOAD_MULTICASTENS4_14ComposedLayoutINS4_7SwizzleILi1ELi4ELi3EEENS4_18smem_ptr_flag_bitsILi8EEENSV_INS5_IJNSA_ILi8EEESJ_EEENS5_IJSJ_SD_EEEEEEEvNS4_8identityES13_S1D_vS1E_EENS_8epilogue10collective6detail29Sm90TmaWarpSpecializedAdapterINS1H_15DefaultEpilogueISL_SM_SM_NS1G_6thread17LinearCombinationISL_Li1EffLNS1L_9ScaleType4KindE0ELNS_15FloatRoundStyleE2ESL_EENS1_15EpilogueDefaultEEEEEvvEEEEvNT_6ParamsE,"aw",@nobits
	.sectionflags	@""
	.align	16
	.zero		1024


//--------------------- .nv.shared.reserved.0     --------------------------
	.section	.nv.shared.reserved.0,"aw",@nobits
	.weak		__nv_reservedSMEM_offset_0_alias
	.size		__nv_reservedSMEM_offset_0_alias, 0, 0
	.other		__nv_reservedSMEM_offset_0_alias,@"STO_CUDA_RESERVED_SHARED STV_DEFAULT"
__nv_reservedSMEM_offset_0_alias:
	.zero		0


//--------------------- .nv.global                --------------------------
	.section	.nv.global,"aw",@nobits
.nv.global:
	.type		_ZN40_INTERNAL_5c5a912a_4_k_cu_f7e9165c_254144cute1_E,@object
	.size		_ZN40_INTERNAL_5c5a912a_4_k_cu_f7e9165c_254144cute1_E,(_ZN40_INTERNAL_5c5a912a_4_k_cu_f7e9165c_254144cuda3std3__45__cpo6cbeginE - _ZN40_INTERNAL_5c5a912a_4_k_cu_f7e9165c_254144cute1_E)
_ZN40_INTERNAL_5c5a912a_4_k_cu_f7e9165c_254144cute1_E:
	.zero		1
	.type		_ZN40_INTERNAL_5c5a912a_4_k_cu_f7e9165c_254144cuda3std3__45__cpo6cbeginE,@object
	.size		_ZN40_INTERNAL_5c5a912a_4_k_cu_f7e9165c_254144cuda3std3__45__cpo6cbeginE,(_ZN40_INTERNAL_5c5a912a_4_k_cu_f7e9165c_254144cuda3std3__48in_placeE - _ZN40_INTERNAL_5c5a912a_4_k_cu_f7e9165c_254144cuda3std3__45__cpo6cbeginE)
_ZN40_INTERNAL_5c5a912a_4_k_cu_f7e9165c_254144cuda3std3__45__cpo6cbeginE:
	.zero		1
	.type		_ZN40_INTERNAL_5c5a912a_4_k_cu_f7e9165c_254144cuda3std3__48in_placeE,@object
	.size		_ZN40_INTERNAL_5c5a912a_4_k_cu_f7e9165c_254144cuda3std3__48in_placeE,(_ZN40_INTERNAL_5c5a912a_4_k_cu_f7e9165c_254144cuda3std6ranges3__45__cpo9iter_moveE - _ZN40_INTERNAL_5c5a912a_4_k_cu_f7e9165c_254144cuda3std3__48in_placeE)
_ZN40_INTERNAL_5c5a912a_4_k_cu_f7e9165c_254144cuda3std3__48in_placeE:
	.zero		1
	.type		_ZN40_INTERNAL_5c5a912a_4_k_cu_f7e9165c_254144cuda3std6ranges3__45__cpo9iter_moveE,@object
	.size		_ZN40_INTERNAL_5c5a912a_4_k_cu_f7e9165c_254144cuda3std6ranges3__45__cpo9iter_moveE,(_ZN40_INTERNAL_5c5a912a_4_k_cu_f7e9165c_254144cuda3std3__45__cpo5beginE - _ZN40_INTERNAL_5c5a912a_4_k_cu_f7e9165c_254144cuda3std6ranges3__45__cpo9iter_moveE)
_ZN40_INTERNAL_5c5a912a_4_k_cu_f7e9165c_254144cuda3std6ranges3__45__cpo9iter_moveE:
	.zero		1
	.type		_ZN40_INTERNAL_5c5a912a_4_k_cu_f7e9165c_254144cuda3std3__45__cpo5beginE,@object
	.size		_ZN40_INTERNAL_5c5a912a_4_k_cu_f7e9165c_254144cuda3std3__45__cpo5beginE,(_ZN40_INTERNAL_5c5a912a_4_k_cu_f7e9165c_254144cuda3std3__442_GLOBAL__N__5c5a912a_4_k_cu_f7e9165c_254146ignoreE - _ZN40_INTERNAL_5c5a912a_4_k_cu_f7e9165c_254144cuda3std3__45__cpo5beginE)
_ZN40_INTERNAL_5c5a912a_4_k_cu_f7e9165c_254144cuda3std3__45__cpo5beginE:
	.zero		1
	.type		_ZN40_INTERNAL_5c5a912a_4_k_cu_f7e9165c_254144cuda3std3__442_GLOBAL__N__5c5a912a_4_k_cu_f7e9165c_254146ignoreE,@object
	.size		_ZN40_INTERNAL_5c5a912a_4_k_cu_f7e9165c_254144cuda3std3__442_GLOBAL__N__5c5a912a_4_k_cu_f7e9165c_254146ignoreE,(_ZN40_INTERNAL_5c5a912a_4_k_cu_f7e9165c_254144cute7productE - _ZN40_INTERNAL_5c5a912a_4_k_cu_f7e9165c_254144cuda3std3__442_GLOBAL__N__5c5a912a_4_k_cu_f7e9165c_254146ignoreE)
_ZN40_INTERNAL_5c5a912a_4_k_cu_f7e9165c_254144cuda3std3__442_GLOBAL__N__5c5a912a_4_k_cu_f7e9165c_254146ignoreE:
	.zero		1
	.type		_ZN40_INTERNAL_5c5a912a_4_k_cu_f7e9165c_254144cute7productE,@object
	.size		_ZN40_INTERNAL_5c5a912a_4_k_cu_f7e9165c_254144cute7productE,(_ZN40_INTERNAL_5c5a912a_4_k_cu_f7e9165c_254144cuda3std3__45__cpo3endE - _ZN40_INTERNAL_5c5a912a_4_k_cu_f7e9165c_254144cute7productE)
_ZN40_INTERNAL_5c5a912a_4_k_cu_f7e9165c_254144cute7productE:
	.zero		1
	.type		_ZN40_INTERNAL_5c5a912a_4_k_cu_f7e9165c_254144cuda3std3__45__cpo3endE,@object
	.size		_ZN40_INTERNAL_5c5a912a_4_k_cu_f7e9165c_254144cuda3std3__45__cpo3endE,(_ZN40_INTERNAL_5c5a912a_4_k_cu_f7e9165c_254144cuda3std3__419piecewise_constructE - _ZN40_INTERNAL_5c5a912a_4_k_cu_f7e9165c_254144cuda3std3__45__cpo3endE)
_ZN40_INTERNAL_5c5a912a_4_k_cu_f7e9165c_254144cuda3std3__45__cpo3endE:
	.zero		1
	.type		_ZN40_INTERNAL_5c5a912a_4_k_cu_f7e9165c_254144cuda3std3__419piecewise_constructE,@object
	.size		_ZN40_INTERNAL_5c5a912a_4_k_cu_f7e9165c_254144cuda3std3__419piecewise_constructE,(_ZN40_INTERNAL_5c5a912a_4_k_cu_f7e9165c_254144cuda3std3__45__cpo4cendE - _ZN40_INTERNAL_5c5a912a_4_k_cu_f7e9165c_254144cuda3std3__419piecewise_constructE)
_ZN40_INTERNAL_5c5a912a_4_k_cu_f7e9165c_254144cuda3std3__419piecewise_constructE:
	.zero		1
	.type		_ZN40_INTERNAL_5c5a912a_4_k_cu_f7e9165c_254144cuda3std3__45__cpo4cendE,@object
	.size		_ZN40_INTERNAL_5c5a912a_4_k_cu_f7e9165c_254144cuda3std3__45__cpo4cendE,(_ZN40_INTERNAL_5c5a912a_4_k_cu_f7e9165c_254144cuda3std6ranges3__45__cpo4swapE - _ZN40_INTERNAL_5c5a912a_4_k_cu_f7e9165c_254144cuda3std3__45__cpo4cendE)
_ZN40_INTERNAL_5c5a912a_4_k_cu_f7e9165c_254144cuda3std3__45__cpo4cendE:
	.zero		1
	.type		_ZN40_INTERNAL_5c5a912a_4_k_cu_f7e9165c_254144cuda3std6ranges3__45__cpo4swapE,@object
	.size		_ZN40_INTERNAL_5c5a912a_4_k_cu_f7e9165c_254144cuda3std6ranges3__45__cpo4swapE,(.L_7 - _ZN40_INTERNAL_5c5a912a_4_k_cu_f7e9165c_254144cuda3std6ranges3__45__cpo4swapE)
_ZN40_INTERNAL_5c5a912a_4_k_cu_f7e9165c_254144cuda3std6ranges3__45__cpo4swapE:
	.zero		1
.L_7:


//--------------------- .nv.constant0._ZN7cutlass13device_kernelINS_4gemm6kernel13GemmUniversalIN4cute5tupleIJiiiiEEENS1_10collective13CollectiveMmaINS1_37MainloopSm90TmaGmmaWarpSpecializedFP8ILi37ENS5_IJNS4_1CILi4EEENSA_ILi2EEENSA_ILi1EEEEEENS1_35KernelTmaWarpSpecializedCooperativeEEENS5_IJNSA_ILi128EEENSA_ILi64EEENSA_ILi32EEEEEENS_12float_e4m3_tENS5_IJlSD_lEEESL_SM_NS4_8TiledMMAINS4_8MMA_AtomIJNS4_4SM904GMMA30MMA_64x64x32_F32E4M3E4M3_SS_TNILNSQ_7ScaleInE1ELSS_1EEEEEENS4_6LayoutINS5_IJSC_SD_SD_EEENS5_IJSD_NSA_ILi0EEESX_EEEEENS5_IJNS4_10UnderscoreES10_S10_EEEEENS4_23SM90_TMA_LOAD_MULTICASTENS4_14ComposedLayoutINS4_7SwizzleILi1ELi4ELi3EEENS4_18smem_ptr_flag_bitsILi8EEENSV_INS5_IJNSA_ILi8EEESJ_EEENS5_IJSJ_SD_EEEEEEEvNS4_8identityES13_S1D_vS1E_EENS_8epilogue10collective6detail29Sm90TmaWarpSpecializedAdapterINS1H_15DefaultEpilogueISL_SM_SM_NS1G_6thread17LinearCombinationISL_Li1EffLNS1L_9ScaleType4KindE0ELNS_15FloatRoundStyleE2ESL_EENS1_15EpilogueDefaultEEEEEvvEEEEvNT_6ParamsE --------------------------
	.section	.nv.constant0._ZN7cutlass13device_kernelINS_4gemm6kernel13GemmUniversalIN4cute5tupleIJiiiiEEENS1_10collective13CollectiveMmaINS1_37MainloopSm90TmaGmmaWarpSpecializedFP8ILi37ENS5_IJNS4_1CILi4EEENSA_ILi2EEENSA_ILi1EEEEEENS1_35KernelTmaWarpSpecializedCooperativeEEENS5_IJNSA_ILi128EEENSA_ILi64EEENSA_ILi32EEEEEENS_12float_e4m3_tENS5_IJlSD_lEEESL_SM_NS4_8TiledMMAINS4_8MMA_AtomIJNS4_4SM904GMMA30MMA_64x64x32_F32E4M3E4M3_SS_TNILNSQ_7ScaleInE1ELSS_1EEEEEENS4_6LayoutINS5_IJSC_SD_SD_EEENS5_IJSD_NSA_ILi0EEESX_EEEEENS5_IJNS4_10UnderscoreES10_S10_EEEEENS4_23SM90_TMA_LOAD_MULTICASTENS4_14ComposedLayoutINS4_7SwizzleILi1ELi4ELi3EEENS4_18smem_ptr_flag_bitsILi8EEENSV_INS5_IJNSA_ILi8EEESJ_EEENS5_IJSJ_SD_EEEEEEEvNS4_8identityES13_S1D_vS1E_EENS_8epilogue10collective6detail29Sm90TmaWarpSpecializedAdapterINS1H_15DefaultEpilogueISL_SM_SM_NS1G_6thread17LinearCombinationISL_Li1EffLNS1L_9ScaleType4KindE0ELNS_15FloatRoundStyleE2ESL_EENS1_15EpilogueDefaultEEEEEvvEEEEvNT_6ParamsE,"a",@progbits
	.sectionflags	@""
	.align	4
.nv.constant0._ZN7cutlass13device_kernelINS_4gemm6kernel13GemmUniversalIN4cute5tupleIJiiiiEEENS1_10collective13CollectiveMmaINS1_37MainloopSm90TmaGmmaWarpSpecializedFP8ILi37ENS5_IJNS4_1CILi4EEENSA_ILi2EEENSA_ILi1EEEEEENS1_35KernelTmaWarpSpecializedCooperativeEEENS5_IJNSA_ILi128EEENSA_ILi64EEENSA_ILi32EEEEEENS_12float_e4m3_tENS5_IJlSD_lEEESL_SM_NS4_8TiledMMAINS4_8MMA_AtomIJNS4_4SM904GMMA30MMA_64x64x32_F32E4M3E4M3_SS_TNILNSQ_7ScaleInE1ELSS_1EEEEEENS4_6LayoutINS5_IJSC_SD_SD_EEENS5_IJSD_NSA_ILi0EEESX_EEEEENS5_IJNS4_10UnderscoreES10_S10_EEEEENS4_23SM90_TMA_LOAD_MULTICASTENS4_14ComposedLayoutINS4_7SwizzleILi1ELi4ELi3EEENS4_18smem_ptr_flag_bitsILi8EEENSV_INS5_IJNSA_ILi8EEESJ_EEENS5_IJSJ_SD_EEEEEEEvNS4_8identityES13_S1D_vS1E_EENS_8epilogue10collective6detail29Sm90TmaWarpSpecializedAdapterINS1H_15DefaultEpilogueISL_SM_SM_NS1G_6thread17LinearCombinationISL_Li1EffLNS1L_9ScaleType4KindE0ELNS_15FloatRoundStyleE2ESL_EENS1_15EpilogueDefaultEEEEEvvEEEEvNT_6ParamsE:
	.zero		1664


//--------------------- SYMBOLS --------------------------

	.type		.nv.reservedSmem.offset0,@object
	.size		.nv.reservedSmem.offset0,0x4
